//
// Generated by NVIDIA NVVM Compiler
//
// Compiler Build ID: CL-36424714
// Cuda compilation tools, release 13.0, V13.0.88
// Based on NVVM 20.0.0
//

.version 9.0
.target sm_100
.address_size 64

	// .globl	_ZN3cub18CUB_300001_SM_10006detail11EmptyKernelIvEEvv
.global .align 1 .b8 _ZN30_INTERNAL_9c5899b9_4_k_cu_main4cuda3std3__45__cpo5beginE[1];
.global .align 1 .b8 _ZN30_INTERNAL_9c5899b9_4_k_cu_main4cuda3std3__45__cpo3endE[1];
.global .align 1 .b8 _ZN30_INTERNAL_9c5899b9_4_k_cu_main4cuda3std3__45__cpo6cbeginE[1];
.global .align 1 .b8 _ZN30_INTERNAL_9c5899b9_4_k_cu_main4cuda3std3__45__cpo4cendE[1];
.global .align 1 .b8 _ZN30_INTERNAL_9c5899b9_4_k_cu_main4cuda3std3__45__cpo6rbeginE[1];
.global .align 1 .b8 _ZN30_INTERNAL_9c5899b9_4_k_cu_main4cuda3std3__45__cpo4rendE[1];
.global .align 1 .b8 _ZN30_INTERNAL_9c5899b9_4_k_cu_main4cuda3std3__45__cpo7crbeginE[1];
.global .align 1 .b8 _ZN30_INTERNAL_9c5899b9_4_k_cu_main4cuda3std3__45__cpo5crendE[1];
.global .align 1 .b8 _ZN30_INTERNAL_9c5899b9_4_k_cu_main4cuda3std3__432_GLOBAL__N__9c5899b9_4_k_cu_main6ignoreE[1];
.global .align 1 .b8 _ZN30_INTERNAL_9c5899b9_4_k_cu_main4cuda3std3__419piecewise_constructE[1];
.global .align 1 .b8 _ZN30_INTERNAL_9c5899b9_4_k_cu_main4cuda3std3__48in_placeE[1];
.global .align 1 .b8 _ZN30_INTERNAL_9c5899b9_4_k_cu_main4cuda3std3__420unreachable_sentinelE[1];
.global .align 1 .b8 _ZN30_INTERNAL_9c5899b9_4_k_cu_main4cuda3std3__47nulloptE[1];
.global .align 1 .b8 _ZN30_INTERNAL_9c5899b9_4_k_cu_main4cuda3std3__48unexpectE[1];
.global .align 1 .b8 _ZN30_INTERNAL_9c5899b9_4_k_cu_main4cuda3std6ranges3__45__cpo4swapE[1];
.global .align 1 .b8 _ZN30_INTERNAL_9c5899b9_4_k_cu_main4cuda3std6ranges3__45__cpo9iter_moveE[1];
.global .align 1 .b8 _ZN30_INTERNAL_9c5899b9_4_k_cu_main4cuda3std6ranges3__45__cpo5beginE[1];
.global .align 1 .b8 _ZN30_INTERNAL_9c5899b9_4_k_cu_main4cuda3std6ranges3__45__cpo3endE[1];
.global .align 1 .b8 _ZN30_INTERNAL_9c5899b9_4_k_cu_main4cuda3std6ranges3__45__cpo6cbeginE[1];
.global .align 1 .b8 _ZN30_INTERNAL_9c5899b9_4_k_cu_main4cuda3std6ranges3__45__cpo4cendE[1];
.global .align 1 .b8 _ZN30_INTERNAL_9c5899b9_4_k_cu_main4cuda3std6ranges3__45__cpo7advanceE[1];
.global .align 1 .b8 _ZN30_INTERNAL_9c5899b9_4_k_cu_main4cuda3std6ranges3__45__cpo9iter_swapE[1];
.global .align 1 .b8 _ZN30_INTERNAL_9c5899b9_4_k_cu_main4cuda3std6ranges3__45__cpo4nextE[1];
.global .align 1 .b8 _ZN30_INTERNAL_9c5899b9_4_k_cu_main4cuda3std6ranges3__45__cpo4prevE[1];
.global .align 1 .b8 _ZN30_INTERNAL_9c5899b9_4_k_cu_main4cuda3std6ranges3__45__cpo4dataE[1];
.global .align 1 .b8 _ZN30_INTERNAL_9c5899b9_4_k_cu_main4cuda3std6ranges3__45__cpo5cdataE[1];
.global .align 1 .b8 _ZN30_INTERNAL_9c5899b9_4_k_cu_main4cuda3std6ranges3__45__cpo4sizeE[1];
.global .align 1 .b8 _ZN30_INTERNAL_9c5899b9_4_k_cu_main4cuda3std6ranges3__45__cpo5ssizeE[1];
.global .align 1 .b8 _ZN30_INTERNAL_9c5899b9_4_k_cu_main4cuda3std6ranges3__45__cpo8distanceE[1];
.global .align 1 .b8 _ZN30_INTERNAL_9c5899b9_4_k_cu_main6thrust24THRUST_300001_SM_1000_NS8cuda_cub3parE[1];
.global .align 1 .b8 _ZN30_INTERNAL_9c5899b9_4_k_cu_main6thrust24THRUST_300001_SM_1000_NS8cuda_cub10par_nosyncE[1];
.global .align 1 .b8 _ZN30_INTERNAL_9c5899b9_4_k_cu_main6thrust24THRUST_300001_SM_1000_NS6system6detail10sequential3seqE[1];
.global .align 1 .b8 _ZN30_INTERNAL_9c5899b9_4_k_cu_main6thrust24THRUST_300001_SM_1000_NS12placeholders2_1E[1];
.global .align 1 .b8 _ZN30_INTERNAL_9c5899b9_4_k_cu_main6thrust24THRUST_300001_SM_1000_NS12placeholders2_2E[1];
.global .align 1 .b8 _ZN30_INTERNAL_9c5899b9_4_k_cu_main6thrust24THRUST_300001_SM_1000_NS12placeholders2_3E[1];
.global .align 1 .b8 _ZN30_INTERNAL_9c5899b9_4_k_cu_main6thrust24THRUST_300001_SM_1000_NS12placeholders2_4E[1];
.global .align 1 .b8 _ZN30_INTERNAL_9c5899b9_4_k_cu_main6thrust24THRUST_300001_SM_1000_NS12placeholders2_5E[1];
.global .align 1 .b8 _ZN30_INTERNAL_9c5899b9_4_k_cu_main6thrust24THRUST_300001_SM_1000_NS12placeholders2_6E[1];
.global .align 1 .b8 _ZN30_INTERNAL_9c5899b9_4_k_cu_main6thrust24THRUST_300001_SM_1000_NS12placeholders2_7E[1];
.global .align 1 .b8 _ZN30_INTERNAL_9c5899b9_4_k_cu_main6thrust24THRUST_300001_SM_1000_NS12placeholders2_8E[1];
.global .align 1 .b8 _ZN30_INTERNAL_9c5899b9_4_k_cu_main6thrust24THRUST_300001_SM_1000_NS12placeholders2_9E[1];
.global .align 1 .b8 _ZN30_INTERNAL_9c5899b9_4_k_cu_main6thrust24THRUST_300001_SM_1000_NS12placeholders3_10E[1];
.global .align 1 .b8 _ZN30_INTERNAL_9c5899b9_4_k_cu_main6thrust24THRUST_300001_SM_1000_NS3seqE[1];

.visible .entry _ZN3cub18CUB_300001_SM_10006detail11EmptyKernelIvEEvv()
{


	ret;

}
	// .globl	_ZN3cub18CUB_300001_SM_10006detail8for_each13static_kernelINS2_12policy_hub_t12policy_500_tEmN6thrust24THRUST_300001_SM_1000_NS8cuda_cub20__uninitialized_fill7functorINS7_10device_ptrIdEEdEEEEvT0_T1_
.visible .entry _ZN3cub18CUB_300001_SM_10006detail8for_each13static_kernelINS2_12policy_hub_t12policy_500_tEmN6thrust24THRUST_300001_SM_1000_NS8cuda_cub20__uninitialized_fill7functorINS7_10device_ptrIdEEdEEEEvT0_T1_(
	.param .u64 _ZN3cub18CUB_300001_SM_10006detail8for_each13static_kernelINS2_12policy_hub_t12policy_500_tEmN6thrust24THRUST_300001_SM_1000_NS8cuda_cub20__uninitialized_fill7functorINS7_10device_ptrIdEEdEEEEvT0_T1__param_0,
	.param .align 8 .b8 _ZN3cub18CUB_300001_SM_10006detail8for_each13static_kernelINS2_12policy_hub_t12policy_500_tEmN6thrust24THRUST_300001_SM_1000_NS8cuda_cub20__uninitialized_fill7functorINS7_10device_ptrIdEEdEEEEvT0_T1__param_1[16]
)
.maxntid 256
{
	.reg .pred 	%p<4>;
	.reg .b32 	%r<5>;
	.reg .b64 	%rd<16>;
	.reg .b64 	%fd<3>;

	ld.param.f64 	%fd2, [_ZN3cub18CUB_300001_SM_10006detail8for_each13static_kernelINS2_12policy_hub_t12policy_500_tEmN6thrust24THRUST_300001_SM_1000_NS8cuda_cub20__uninitialized_fill7functorINS7_10device_ptrIdEEdEEEEvT0_T1__param_1+8];
	ld.param.u64 	%rd4, [_ZN3cub18CUB_300001_SM_10006detail8for_each13static_kernelINS2_12policy_hub_t12policy_500_tEmN6thrust24THRUST_300001_SM_1000_NS8cuda_cub20__uninitialized_fill7functorINS7_10device_ptrIdEEdEEEEvT0_T1__param_1];
	ld.param.u64 	%rd5, [_ZN3cub18CUB_300001_SM_10006detail8for_each13static_kernelINS2_12policy_hub_t12policy_500_tEmN6thrust24THRUST_300001_SM_1000_NS8cuda_cub20__uninitialized_fill7functorINS7_10device_ptrIdEEdEEEEvT0_T1__param_0];
	mov.u32 	%r2, %ctaid.x;
	mul.wide.u32 	%rd1, %r2, 512;
	sub.s64 	%rd2, %rd5, %rd1;
	setp.lt.u64 	%p1, %rd2, 512;
	@%p1 bra 	$L__BB1_2;
	mov.u32 	%r4, %tid.x;
	cvta.to.global.u64 	%rd11, %rd4;
	cvt.u64.u32 	%rd12, %r4;
	add.s64 	%rd13, %rd1, %rd12;
	shl.b64 	%rd14, %rd13, 3;
	add.s64 	%rd15, %rd11, %rd14;
	st.global.f64 	[%rd15], %fd2;
	st.global.f64 	[%rd15+2048], %fd2;
	bra.uni 	$L__BB1_6;
$L__BB1_2:
	cvta.to.global.u64 	%rd6, %rd4;
	mov.u32 	%r1, %tid.x;
	cvt.u64.u32 	%rd7, %r1;
	setp.le.u64 	%p2, %rd2, %rd7;
	add.s64 	%rd8, %rd1, %rd7;
	shl.b64 	%rd9, %rd8, 3;
	add.s64 	%rd3, %rd6, %rd9;
	@%p2 bra 	$L__BB1_4;
	st.global.f64 	[%rd3], %fd2;
$L__BB1_4:
	add.s32 	%r3, %r1, 256;
	cvt.u64.u32 	%rd10, %r3;
	setp.le.u64 	%p3, %rd2, %rd10;
	@%p3 bra 	$L__BB1_6;
	st.global.f64 	[%rd3+2048], %fd2;
$L__BB1_6:
	ret;

}
	// .globl	_ZN3cub18CUB_300001_SM_10006detail9transform16transform_kernelINS2_10policy_hubILb1EN4cuda3std3__45tupleIJN6thrust24THRUST_300001_SM_1000_NS17counting_iteratorIiNSA_11use_defaultESC_SC_EEEEEE10policy1000Ei13rng_transformNSA_6detail15normal_iteratorINSA_10device_ptrIdEEEEJSD_EEEvT0_iT1_T2_DpNS2_10kernel_argIT3_EE
.visible .entry _ZN3cub18CUB_300001_SM_10006detail9transform16transform_kernelINS2_10policy_hubILb1EN4cuda3std3__45tupleIJN6thrust24THRUST_300001_SM_1000_NS17counting_iteratorIiNSA_11use_defaultESC_SC_EEEEEE10policy1000Ei13rng_transformNSA_6detail15normal_iteratorINSA_10device_ptrIdEEEEJSD_EEEvT0_iT1_T2_DpNS2_10kernel_argIT3_EE(
	.param .u32 _ZN3cub18CUB_300001_SM_10006detail9transform16transform_kernelINS2_10policy_hubILb1EN4cuda3std3__45tupleIJN6thrust24THRUST_300001_SM_1000_NS17counting_iteratorIiNSA_11use_defaultESC_SC_EEEEEE10policy1000Ei13rng_transformNSA_6detail15normal_iteratorINSA_10device_ptrIdEEEEJSD_EEEvT0_iT1_T2_DpNS2_10kernel_argIT3_EE_param_0,
	.param .u32 _ZN3cub18CUB_300001_SM_10006detail9transform16transform_kernelINS2_10policy_hubILb1EN4cuda3std3__45tupleIJN6thrust24THRUST_300001_SM_1000_NS17counting_iteratorIiNSA_11use_defaultESC_SC_EEEEEE10policy1000Ei13rng_transformNSA_6detail15normal_iteratorINSA_10device_ptrIdEEEEJSD_EEEvT0_iT1_T2_DpNS2_10kernel_argIT3_EE_param_1,
	.param .align 4 .b8 _ZN3cub18CUB_300001_SM_10006detail9transform16transform_kernelINS2_10policy_hubILb1EN4cuda3std3__45tupleIJN6thrust24THRUST_300001_SM_1000_NS17counting_iteratorIiNSA_11use_defaultESC_SC_EEEEEE10policy1000Ei13rng_transformNSA_6detail15normal_iteratorINSA_10device_ptrIdEEEEJSD_EEEvT0_iT1_T2_DpNS2_10kernel_argIT3_EE_param_2[4],
	.param .align 8 .b8 _ZN3cub18CUB_300001_SM_10006detail9transform16transform_kernelINS2_10policy_hubILb1EN4cuda3std3__45tupleIJN6thrust24THRUST_300001_SM_1000_NS17counting_iteratorIiNSA_11use_defaultESC_SC_EEEEEE10policy1000Ei13rng_transformNSA_6detail15normal_iteratorINSA_10device_ptrIdEEEEJSD_EEEvT0_iT1_T2_DpNS2_10kernel_argIT3_EE_param_3[8],
	.param .align 8 .b8 _ZN3cub18CUB_300001_SM_10006detail9transform16transform_kernelINS2_10policy_hubILb1EN4cuda3std3__45tupleIJN6thrust24THRUST_300001_SM_1000_NS17counting_iteratorIiNSA_11use_defaultESC_SC_EEEEEE10policy1000Ei13rng_transformNSA_6detail15normal_iteratorINSA_10device_ptrIdEEEEJSD_EEEvT0_iT1_T2_DpNS2_10kernel_argIT3_EE_param_4[16]
)
.maxntid 128
{
	.reg .pred 	%p<9>;
	.reg .b32 	%r<88>;
	.reg .b64 	%rd<19>;
	.reg .b64 	%fd<7>;

	ld.param.u32 	%r1, [_ZN3cub18CUB_300001_SM_10006detail9transform16transform_kernelINS2_10policy_hubILb1EN4cuda3std3__45tupleIJN6thrust24THRUST_300001_SM_1000_NS17counting_iteratorIiNSA_11use_defaultESC_SC_EEEEEE10policy1000Ei13rng_transformNSA_6detail15normal_iteratorINSA_10device_ptrIdEEEEJSD_EEEvT0_iT1_T2_DpNS2_10kernel_argIT3_EE_param_2];
	ld.param.u32 	%r2, [_ZN3cub18CUB_300001_SM_10006detail9transform16transform_kernelINS2_10policy_hubILb1EN4cuda3std3__45tupleIJN6thrust24THRUST_300001_SM_1000_NS17counting_iteratorIiNSA_11use_defaultESC_SC_EEEEEE10policy1000Ei13rng_transformNSA_6detail15normal_iteratorINSA_10device_ptrIdEEEEJSD_EEEvT0_iT1_T2_DpNS2_10kernel_argIT3_EE_param_4];
	ld.param.u32 	%r26, [_ZN3cub18CUB_300001_SM_10006detail9transform16transform_kernelINS2_10policy_hubILb1EN4cuda3std3__45tupleIJN6thrust24THRUST_300001_SM_1000_NS17counting_iteratorIiNSA_11use_defaultESC_SC_EEEEEE10policy1000Ei13rng_transformNSA_6detail15normal_iteratorINSA_10device_ptrIdEEEEJSD_EEEvT0_iT1_T2_DpNS2_10kernel_argIT3_EE_param_0];
	ld.param.u64 	%rd4, [_ZN3cub18CUB_300001_SM_10006detail9transform16transform_kernelINS2_10policy_hubILb1EN4cuda3std3__45tupleIJN6thrust24THRUST_300001_SM_1000_NS17counting_iteratorIiNSA_11use_defaultESC_SC_EEEEEE10policy1000Ei13rng_transformNSA_6detail15normal_iteratorINSA_10device_ptrIdEEEEJSD_EEEvT0_iT1_T2_DpNS2_10kernel_argIT3_EE_param_3];
	ld.param.u32 	%r25, [_ZN3cub18CUB_300001_SM_10006detail9transform16transform_kernelINS2_10policy_hubILb1EN4cuda3std3__45tupleIJN6thrust24THRUST_300001_SM_1000_NS17counting_iteratorIiNSA_11use_defaultESC_SC_EEEEEE10policy1000Ei13rng_transformNSA_6detail15normal_iteratorINSA_10device_ptrIdEEEEJSD_EEEvT0_iT1_T2_DpNS2_10kernel_argIT3_EE_param_1];
	cvta.to.global.u64 	%rd1, %rd4;
	shl.b32 	%r27, %r25, 7;
	mov.u32 	%r28, %ctaid.x;
	mul.lo.s32 	%r3, %r27, %r28;
	sub.s32 	%r29, %r26, %r3;
	min.s32 	%r4, %r27, %r29;
	setp.gt.s32 	%p1, %r27, %r29;
	@%p1 bra 	$L__BB2_4;
	setp.lt.s32 	%p2, %r25, 1;
	@%p2 bra 	$L__BB2_9;
	mov.u32 	%r83, %tid.x;
	neg.s32 	%r84, %r25;
	mul.wide.s32 	%rd5, %r3, 8;
	add.s64 	%rd2, %rd1, %rd5;
	add.s32 	%r30, %r2, %r83;
	add.s32 	%r31, %r30, %r3;
	mul.lo.s32 	%r82, %r1, %r31;
	shl.b32 	%r8, %r1, 7;
$L__BB2_3:
	mul.wide.s32 	%rd6, %r83, 8;
	add.s64 	%rd7, %rd2, %rd6;
	mul.hi.u32 	%r32, %r82, 3;
	sub.s32 	%r33, %r82, %r32;
	shr.u32 	%r34, %r33, 1;
	add.s32 	%r35, %r34, %r32;
	shr.u32 	%r36, %r35, 30;
	mul.lo.s32 	%r37, %r36, 2147483647;
	sub.s32 	%r38, %r82, %r37;
	max.u32 	%r39, %r38, 1;
	mul.wide.u32 	%rd8, %r39, 429183498;
	mul.hi.u64 	%rd9, %rd8, 1152921505143717889;
	shr.u64 	%rd10, %rd9, 27;
	cvt.u32.u64 	%r40, %rd10;
	mov.b64 	%rd11, 2147483647;
	cvt.u32.u64 	%r41, %rd11;
	mul.lo.s32 	%r42, %r40, %r41;
	cvt.u32.u64 	%r43, %rd8;
	sub.s32 	%r44, %r43, %r42;
	mul.hi.u32 	%r45, %r44, 1581746633;
	shr.u32 	%r46, %r45, 14;
	mul.lo.s32 	%r47, %r46, 44488;
	sub.s32 	%r48, %r44, %r47;
	mul.lo.s32 	%r49, %r48, 48271;
	mul.lo.s32 	%r50, %r46, 3399;
	setp.lt.u32 	%p3, %r49, %r50;
	xor.b32  	%r51, %r50, 2147483647;
	neg.s32 	%r52, %r50;
	selp.b32 	%r53, %r51, %r52, %p3;
	add.s32 	%r54, %r49, %r53;
	add.s32 	%r55, %r54, -1;
	cvt.rn.f64.u32 	%fd1, %r55;
	div.rn.f64 	%fd2, %fd1, 0d41DFFFFFFF800000;
	fma.rn.f64 	%fd3, %fd2, 0d402E000000000000, 0d4039000000000000;
	st.global.f64 	[%rd7], %fd3;
	add.s32 	%r84, %r84, 1;
	setp.eq.s32 	%p4, %r84, 0;
	add.s32 	%r83, %r83, 128;
	add.s32 	%r82, %r82, %r8;
	@%p4 bra 	$L__BB2_9;
	bra.uni 	$L__BB2_3;
$L__BB2_4:
	setp.lt.s32 	%p5, %r25, 1;
	@%p5 bra 	$L__BB2_9;
	mov.u32 	%r85, %tid.x;
	neg.s32 	%r87, %r25;
	add.s32 	%r56, %r2, %r85;
	add.s32 	%r57, %r56, %r3;
	mul.lo.s32 	%r86, %r1, %r57;
	shl.b32 	%r12, %r1, 7;
	mul.wide.s32 	%rd12, %r3, 8;
	add.s64 	%rd3, %rd1, %rd12;
$L__BB2_6:
	setp.ge.s32 	%p6, %r85, %r4;
	@%p6 bra 	$L__BB2_8;
	mul.hi.u32 	%r58, %r86, 3;
	sub.s32 	%r59, %r86, %r58;
	shr.u32 	%r60, %r59, 1;
	add.s32 	%r61, %r60, %r58;
	shr.u32 	%r62, %r61, 30;
	mul.lo.s32 	%r63, %r62, 2147483647;
	sub.s32 	%r64, %r86, %r63;
	max.u32 	%r65, %r64, 1;
	mul.wide.u32 	%rd13, %r65, 429183498;
	mul.hi.u64 	%rd14, %rd13, 1152921505143717889;
	shr.u64 	%rd15, %rd14, 27;
	cvt.u32.u64 	%r66, %rd15;
	mov.b64 	%rd16, 2147483647;
	cvt.u32.u64 	%r67, %rd16;
	mul.lo.s32 	%r68, %r66, %r67;
	cvt.u32.u64 	%r69, %rd13;
	sub.s32 	%r70, %r69, %r68;
	mul.hi.u32 	%r71, %r70, 1581746633;
	shr.u32 	%r72, %r71, 14;
	mul.lo.s32 	%r73, %r72, 44488;
	sub.s32 	%r74, %r70, %r73;
	mul.lo.s32 	%r75, %r74, 48271;
	mul.lo.s32 	%r76, %r72, 3399;
	setp.lt.u32 	%p7, %r75, %r76;
	xor.b32  	%r77, %r76, 2147483647;
	neg.s32 	%r78, %r76;
	selp.b32 	%r79, %r77, %r78, %p7;
	add.s32 	%r80, %r75, %r79;
	add.s32 	%r81, %r80, -1;
	cvt.rn.f64.u32 	%fd4, %r81;
	div.rn.f64 	%fd5, %fd4, 0d41DFFFFFFF800000;
	fma.rn.f64 	%fd6, %fd5, 0d402E000000000000, 0d4039000000000000;
	mul.wide.s32 	%rd17, %r85, 8;
	add.s64 	%rd18, %rd3, %rd17;
	st.global.f64 	[%rd18], %fd6;
$L__BB2_8:
	add.s32 	%r87, %r87, 1;
	setp.ne.s32 	%p8, %r87, 0;
	add.s32 	%r86, %r86, %r12;
	add.s32 	%r85, %r85, 128;
	@%p8 bra 	$L__BB2_6;
$L__BB2_9:
	ret;

}
	// .globl	_ZN3cub18CUB_300001_SM_10006detail9transform16transform_kernelINS2_10policy_hubILb1EN4cuda3std3__45tupleIJN6thrust24THRUST_300001_SM_1000_NS17counting_iteratorIiNSA_11use_defaultESC_SC_EEEEEE10policy1000El13rng_transformNSA_6detail15normal_iteratorINSA_10device_ptrIdEEEEJSD_EEEvT0_iT1_T2_DpNS2_10kernel_argIT3_EE
.visible .entry _ZN3cub18CUB_300001_SM_10006detail9transform16transform_kernelINS2_10policy_hubILb1EN4cuda3std3__45tupleIJN6thrust24THRUST_300001_SM_1000_NS17counting_iteratorIiNSA_11use_defaultESC_SC_EEEEEE10policy1000El13rng_transformNSA_6detail15normal_iteratorINSA_10device_ptrIdEEEEJSD_EEEvT0_iT1_T2_DpNS2_10kernel_argIT3_EE(
	.param .u64 _ZN3cub18CUB_300001_SM_10006detail9transform16transform_kernelINS2_10policy_hubILb1EN4cuda3std3__45tupleIJN6thrust24THRUST_300001_SM_1000_NS17counting_iteratorIiNSA_11use_defaultESC_SC_EEEEEE10policy1000El13rng_transformNSA_6detail15normal_iteratorINSA_10device_ptrIdEEEEJSD_EEEvT0_iT1_T2_DpNS2_10kernel_argIT3_EE_param_0,
	.param .u32 _ZN3cub18CUB_300001_SM_10006detail9transform16transform_kernelINS2_10policy_hubILb1EN4cuda3std3__45tupleIJN6thrust24THRUST_300001_SM_1000_NS17counting_iteratorIiNSA_11use_defaultESC_SC_EEEEEE10policy1000El13rng_transformNSA_6detail15normal_iteratorINSA_10device_ptrIdEEEEJSD_EEEvT0_iT1_T2_DpNS2_10kernel_argIT3_EE_param_1,
	.param .align 4 .b8 _ZN3cub18CUB_300001_SM_10006detail9transform16transform_kernelINS2_10policy_hubILb1EN4cuda3std3__45tupleIJN6thrust24THRUST_300001_SM_1000_NS17counting_iteratorIiNSA_11use_defaultESC_SC_EEEEEE10policy1000El13rng_transformNSA_6detail15normal_iteratorINSA_10device_ptrIdEEEEJSD_EEEvT0_iT1_T2_DpNS2_10kernel_argIT3_EE_param_2[4],
	.param .align 8 .b8 _ZN3cub18CUB_300001_SM_10006detail9transform16transform_kernelINS2_10policy_hubILb1EN4cuda3std3__45tupleIJN6thrust24THRUST_300001_SM_1000_NS17counting_iteratorIiNSA_11use_defaultESC_SC_EEEEEE10policy1000El13rng_transformNSA_6detail15normal_iteratorINSA_10device_ptrIdEEEEJSD_EEEvT0_iT1_T2_DpNS2_10kernel_argIT3_EE_param_3[8],
	.param .align 8 .b8 _ZN3cub18CUB_300001_SM_10006detail9transform16transform_kernelINS2_10policy_hubILb1EN4cuda3std3__45tupleIJN6thrust24THRUST_300001_SM_1000_NS17counting_iteratorIiNSA_11use_defaultESC_SC_EEEEEE10policy1000El13rng_transformNSA_6detail15normal_iteratorINSA_10device_ptrIdEEEEJSD_EEEvT0_iT1_T2_DpNS2_10kernel_argIT3_EE_param_4[16]
)
.maxntid 128
{
	.reg .pred 	%p<9>;
	.reg .b32 	%r<86>;
	.reg .b64 	%rd<25>;
	.reg .b64 	%fd<7>;

	ld.param.u32 	%r1, [_ZN3cub18CUB_300001_SM_10006detail9transform16transform_kernelINS2_10policy_hubILb1EN4cuda3std3__45tupleIJN6thrust24THRUST_300001_SM_1000_NS17counting_iteratorIiNSA_11use_defaultESC_SC_EEEEEE10policy1000El13rng_transformNSA_6detail15normal_iteratorINSA_10device_ptrIdEEEEJSD_EEEvT0_iT1_T2_DpNS2_10kernel_argIT3_EE_param_2];
	ld.param.u32 	%r2, [_ZN3cub18CUB_300001_SM_10006detail9transform16transform_kernelINS2_10policy_hubILb1EN4cuda3std3__45tupleIJN6thrust24THRUST_300001_SM_1000_NS17counting_iteratorIiNSA_11use_defaultESC_SC_EEEEEE10policy1000El13rng_transformNSA_6detail15normal_iteratorINSA_10device_ptrIdEEEEJSD_EEEvT0_iT1_T2_DpNS2_10kernel_argIT3_EE_param_4];
	ld.param.u64 	%rd5, [_ZN3cub18CUB_300001_SM_10006detail9transform16transform_kernelINS2_10policy_hubILb1EN4cuda3std3__45tupleIJN6thrust24THRUST_300001_SM_1000_NS17counting_iteratorIiNSA_11use_defaultESC_SC_EEEEEE10policy1000El13rng_transformNSA_6detail15normal_iteratorINSA_10device_ptrIdEEEEJSD_EEEvT0_iT1_T2_DpNS2_10kernel_argIT3_EE_param_0];
	ld.param.u64 	%rd6, [_ZN3cub18CUB_300001_SM_10006detail9transform16transform_kernelINS2_10policy_hubILb1EN4cuda3std3__45tupleIJN6thrust24THRUST_300001_SM_1000_NS17counting_iteratorIiNSA_11use_defaultESC_SC_EEEEEE10policy1000El13rng_transformNSA_6detail15normal_iteratorINSA_10device_ptrIdEEEEJSD_EEEvT0_iT1_T2_DpNS2_10kernel_argIT3_EE_param_3];
	ld.param.u32 	%r25, [_ZN3cub18CUB_300001_SM_10006detail9transform16transform_kernelINS2_10policy_hubILb1EN4cuda3std3__45tupleIJN6thrust24THRUST_300001_SM_1000_NS17counting_iteratorIiNSA_11use_defaultESC_SC_EEEEEE10policy1000El13rng_transformNSA_6detail15normal_iteratorINSA_10device_ptrIdEEEEJSD_EEEvT0_iT1_T2_DpNS2_10kernel_argIT3_EE_param_1];
	cvta.to.global.u64 	%rd1, %rd6;
	shl.b32 	%r26, %r25, 7;
	mov.u32 	%r27, %ctaid.x;
	cvt.u64.u32 	%rd7, %r27;
	cvt.s64.s32 	%rd8, %r26;
	mul.lo.s64 	%rd2, %rd8, %rd7;
	sub.s64 	%rd9, %rd5, %rd2;
	min.s64 	%rd10, %rd9, %rd8;
	cvt.u32.u64 	%r3, %rd10;
	cvt.u32.u64 	%r4, %rd2;
	setp.eq.s32 	%p1, %r26, %r3;
	@%p1 bra 	$L__BB3_6;
	setp.lt.s32 	%p2, %r25, 1;
	@%p2 bra 	$L__BB3_9;
	mov.u32 	%r83, %tid.x;
	neg.s32 	%r85, %r25;
	add.s32 	%r28, %r2, %r83;
	add.s32 	%r29, %r28, %r4;
	mul.lo.s32 	%r84, %r1, %r29;
	shl.b32 	%r8, %r1, 7;
	shl.b64 	%rd11, %rd2, 3;
	add.s64 	%rd3, %rd1, %rd11;
$L__BB3_3:
	setp.ge.s32 	%p3, %r83, %r3;
	@%p3 bra 	$L__BB3_5;
	mul.hi.u32 	%r30, %r84, 3;
	sub.s32 	%r31, %r84, %r30;
	shr.u32 	%r32, %r31, 1;
	add.s32 	%r33, %r32, %r30;
	shr.u32 	%r34, %r33, 30;
	mul.lo.s32 	%r35, %r34, 2147483647;
	sub.s32 	%r36, %r84, %r35;
	max.u32 	%r37, %r36, 1;
	mul.wide.u32 	%rd12, %r37, 429183498;
	mul.hi.u64 	%rd13, %rd12, 1152921505143717889;
	shr.u64 	%rd14, %rd13, 27;
	cvt.u32.u64 	%r38, %rd14;
	mov.b64 	%rd15, 2147483647;
	cvt.u32.u64 	%r39, %rd15;
	mul.lo.s32 	%r40, %r38, %r39;
	cvt.u32.u64 	%r41, %rd12;
	sub.s32 	%r42, %r41, %r40;
	mul.hi.u32 	%r43, %r42, 1581746633;
	shr.u32 	%r44, %r43, 14;
	mul.lo.s32 	%r45, %r44, 44488;
	sub.s32 	%r46, %r42, %r45;
	mul.lo.s32 	%r47, %r46, 48271;
	mul.lo.s32 	%r48, %r44, 3399;
	setp.lt.u32 	%p4, %r47, %r48;
	xor.b32  	%r49, %r48, 2147483647;
	neg.s32 	%r50, %r48;
	selp.b32 	%r51, %r49, %r50, %p4;
	add.s32 	%r52, %r47, %r51;
	add.s32 	%r53, %r52, -1;
	cvt.rn.f64.u32 	%fd1, %r53;
	div.rn.f64 	%fd2, %fd1, 0d41DFFFFFFF800000;
	fma.rn.f64 	%fd3, %fd2, 0d402E000000000000, 0d4039000000000000;
	mul.wide.s32 	%rd16, %r83, 8;
	add.s64 	%rd17, %rd3, %rd16;
	st.global.f64 	[%rd17], %fd3;
$L__BB3_5:
	add.s32 	%r85, %r85, 1;
	setp.ne.s32 	%p5, %r85, 0;
	add.s32 	%r84, %r84, %r8;
	add.s32 	%r83, %r83, 128;
	@%p5 bra 	$L__BB3_3;
	bra.uni 	$L__BB3_9;
$L__BB3_6:
	setp.lt.s32 	%p6, %r25, 1;
	@%p6 bra 	$L__BB3_9;
	mov.u32 	%r81, %tid.x;
	neg.s32 	%r82, %r25;
	shl.b64 	%rd18, %rd2, 3;
	add.s64 	%rd4, %rd1, %rd18;
	add.s32 	%r54, %r2, %r81;
	add.s32 	%r55, %r54, %r4;
	mul.lo.s32 	%r80, %r1, %r55;
	shl.b32 	%r12, %r1, 7;
$L__BB3_8:
	mul.wide.s32 	%rd19, %r81, 8;
	add.s64 	%rd20, %rd4, %rd19;
	mul.hi.u32 	%r56, %r80, 3;
	sub.s32 	%r57, %r80, %r56;
	shr.u32 	%r58, %r57, 1;
	add.s32 	%r59, %r58, %r56;
	shr.u32 	%r60, %r59, 30;
	mul.lo.s32 	%r61, %r60, 2147483647;
	sub.s32 	%r62, %r80, %r61;
	max.u32 	%r63, %r62, 1;
	mul.wide.u32 	%rd21, %r63, 429183498;
	mul.hi.u64 	%rd22, %rd21, 1152921505143717889;
	shr.u64 	%rd23, %rd22, 27;
	cvt.u32.u64 	%r64, %rd23;
	mov.b64 	%rd24, 2147483647;
	cvt.u32.u64 	%r65, %rd24;
	mul.lo.s32 	%r66, %r64, %r65;
	cvt.u32.u64 	%r67, %rd21;
	sub.s32 	%r68, %r67, %r66;
	mul.hi.u32 	%r69, %r68, 1581746633;
	shr.u32 	%r70, %r69, 14;
	mul.lo.s32 	%r71, %r70, 44488;
	sub.s32 	%r72, %r68, %r71;
	mul.lo.s32 	%r73, %r72, 48271;
	mul.lo.s32 	%r74, %r70, 3399;
	setp.lt.u32 	%p7, %r73, %r74;
	xor.b32  	%r75, %r74, 2147483647;
	neg.s32 	%r76, %r74;
	selp.b32 	%r77, %r75, %r76, %p7;
	add.s32 	%r78, %r73, %r77;
	add.s32 	%r79, %r78, -1;
	cvt.rn.f64.u32 	%fd4, %r79;
	div.rn.f64 	%fd5, %fd4, 0d41DFFFFFFF800000;
	fma.rn.f64 	%fd6, %fd5, 0d402E000000000000, 0d4039000000000000;
	st.global.f64 	[%rd20], %fd6;
	add.s32 	%r82, %r82, 1;
	setp.eq.s32 	%p8, %r82, 0;
	add.s32 	%r81, %r81, 128;
	add.s32 	%r80, %r80, %r12;
	@%p8 bra 	$L__BB3_9;
	bra.uni 	$L__BB3_8;
$L__BB3_9:
	ret;

}


// ===== COMPILED SASS (sm_100) =====

	.target	sm_100

	.elftype	@"ET_EXEC"


//--------------------- .note.nv.tkinfo           --------------------------
	.section	.note.nv.tkinfo,"",@"SHT_NOTE"
	.sectionflags	@"SHF_NOTE_NV_TKINFO"
	.tkinfo
        /*0018*/ 	.word	0x00000002
        /*0030*/ 	.string	""
        /*0030*/ 	.string	"ptxas"
        /*0030*/ 	.string	"Cuda compilation tools, release 13.0, V13.0.88"
        /*0030*/ 	.string	"Build cuda_13.0.r13.0/compiler.36424714_0"
        /*0030*/ 	.string	"-arch sm_100 -m 64 "



//--------------------- .note.nv.cuinfo           --------------------------
	.section	.note.nv.cuinfo,"",@"SHT_NOTE"
	.sectionflags	@"SHF_NOTE_NV_CUINFO"
        /*0018*/ 	.short	0x0002
        /*001a*/ 	.short	0x0064
        /*001c*/ 	.short	0x0082
	.zero		2


//--------------------- .nv.info                  --------------------------
	.section	.nv.info,"",@"SHT_CUDA_INFO"
	.align	4


	//----- nvinfo : EIATTR_REGCOUNT
	.align		4
        /*0000*/ 	.byte	0x04, 0x2f
        /*0002*/ 	.short	(.L_44 - .L_43)
	.align		4
.L_43:
        /*0004*/ 	.word	index@(_ZN3cub18CUB_300001_SM_10006detail11EmptyKernelIvEEvv)
        /*0008*/ 	.word	0x00000004


	//----- nvinfo : EIATTR_FRAME_SIZE
	.align		4
.L_44:
        /*000c*/ 	.byte	0x04, 0x11
        /*000e*/ 	.short	(.L_46 - .L_45)
	.align		4
.L_45:
        /*0010*/ 	.word	index@(_ZN3cub18CUB_300001_SM_10006detail11EmptyKernelIvEEvv)
        /*0014*/ 	.word	0x00000000


	//----- nvinfo : EIATTR_REGCOUNT
	.align		4
.L_46:
        /*0018*/ 	.byte	0x04, 0x2f
        /*001a*/ 	.short	(.L_48 - .L_47)
	.align		4
.L_47:
        /*001c*/ 	.word	index@(_ZN3cub18CUB_300001_SM_10006detail8for_each13static_kernelINS2_12policy_hub_t12policy_500_tEmN6thrust24THRUST_300001_SM_1000_NS8cuda_cub20__uninitialized_fill7functorINS7_10device_ptrIdEEdEEEEvT0_T1_)
        /*0020*/ 	.word	0x00000009


	//----- nvinfo : EIATTR_FRAME_SIZE
	.align		4
.L_48:
        /*0024*/ 	.byte	0x04, 0x11
        /*0026*/ 	.short	(.L_50 - .L_49)
	.align		4
.L_49:
        /*0028*/ 	.word	index@(_ZN3cub18CUB_300001_SM_10006detail8for_each13static_kernelINS2_12policy_hub_t12policy_500_tEmN6thrust24THRUST_300001_SM_1000_NS8cuda_cub20__uninitialized_fill7functorINS7_10device_ptrIdEEdEEEEvT0_T1_)
        /*002c*/ 	.word	0x00000000


	//----- nvinfo : EIATTR_REGCOUNT
	.align		4
.L_50:
        /*0030*/ 	.byte	0x04, 0x2f
        /*0032*/ 	.short	(.L_52 - .L_51)
	.align		4
.L_51:
        /*0034*/ 	.word	index@(_ZN3cub18CUB_300001_SM_10006detail9transform16transform_kernelINS2_10policy_hubILb1EN4cuda3std3__45tupleIJN6thrust24THRUST_300001_SM_1000_NS17counting_iteratorIiNSA_11use_defaultESC_SC_EEEEEE10policy1000Ei13rng_transformNSA_6detail15normal_iteratorINSA_10device_ptrIdEEEEJSD_EEEvT0_iT1_T2_DpNS2_10kernel_argIT3_EE)
        /*0038*/ 	.word	0x00000020


	//----- nvinfo : EIATTR_FRAME_SIZE
	.align		4
.L_52:
        /*003c*/ 	.byte	0x04, 0x11
        /*003e*/ 	.short	(.L_54 - .L_53)
	.align		4
.L_53:
        /*0040*/ 	.word	index@($__internal_1_$__cuda_sm20_div_rn_f64_full)
        /*0044*/ 	.word	0x00000000


	//----- nvinfo : EIATTR_FRAME_SIZE
	.align		4
.L_54:
        /*0048*/ 	.byte	0x04, 0x11
        /*004a*/ 	.short	(.L_56 - .L_55)
	.align		4
.L_55:
        /*004c*/ 	.word	index@(_ZN3cub18CUB_300001_SM_10006detail9transform16transform_kernelINS2_10policy_hubILb1EN4cuda3std3__45tupleIJN6thrust24THRUST_300001_SM_1000_NS17counting_iteratorIiNSA_11use_defaultESC_SC_EEEEEE10policy1000Ei13rng_transformNSA_6detail15normal_iteratorINSA_10device_ptrIdEEEEJSD_EEEvT0_iT1_T2_DpNS2_10kernel_argIT3_EE)
        /*0050*/ 	.word	0x00000000


	//----- nvinfo : EIATTR_REGCOUNT
	.align		4
.L_56:
        /*0054*/ 	.byte	0x04, 0x2f
        /*0056*/ 	.short	(.L_58 - .L_57)
	.align		4
.L_57:
        /*0058*/ 	.word	index@(_ZN3cub18CUB_300001_SM_10006detail9transform16transform_kernelINS2_10policy_hubILb1EN4cuda3std3__45tupleIJN6thrust24THRUST_300001_SM_1000_NS17counting_iteratorIiNSA_11use_defaultESC_SC_EEEEEE10policy1000El13rng_transformNSA_6detail15normal_iteratorINSA_10device_ptrIdEEEEJSD_EEEvT0_iT1_T2_DpNS2_10kernel_argIT3_EE)
        /*005c*/ 	.word	0x0000001e


	//----- nvinfo : EIATTR_FRAME_SIZE
	.align		4
.L_58:
        /*0060*/ 	.byte	0x04, 0x11
        /*0062*/ 	.short	(.L_60 - .L_59)
	.align		4
.L_59:
        /*0064*/ 	.word	index@($__internal_0_$__cuda_sm20_div_rn_f64_full)
        /*0068*/ 	.word	0x00000000


	//----- nvinfo : EIATTR_FRAME_SIZE
	.align		4
.L_60:
        /*006c*/ 	.byte	0x04, 0x11
        /*006e*/ 	.short	(.L_62 - .L_61)
	.align		4
.L_61:
        /*0070*/ 	.word	index@(_ZN3cub18CUB_300001_SM_10006detail9transform16transform_kernelINS2_10policy_hubILb1EN4cuda3std3__45tupleIJN6thrust24THRUST_300001_SM_1000_NS17counting_iteratorIiNSA_11use_defaultESC_SC_EEEEEE10policy1000El13rng_transformNSA_6detail15normal_iteratorINSA_10device_ptrIdEEEEJSD_EEEvT0_iT1_T2_DpNS2_10kernel_argIT3_EE)
        /*0074*/ 	.word	0x00000000


	//----- nvinfo : EIATTR_MIN_STACK_SIZE
	.align		4
.L_62:
        /*0078*/ 	.byte	0x04, 0x12
        /*007a*/ 	.short	(.L_64 - .L_63)
	.align		4
.L_63:
        /*007c*/ 	.word	index@(_ZN3cub18CUB_300001_SM_10006detail9transform16transform_kernelINS2_10policy_hubILb1EN4cuda3std3__45tupleIJN6thrust24THRUST_300001_SM_1000_NS17counting_iteratorIiNSA_11use_defaultESC_SC_EEEEEE10policy1000El13rng_transformNSA_6detail15normal_iteratorINSA_10device_ptrIdEEEEJSD_EEEvT0_iT1_T2_DpNS2_10kernel_argIT3_EE)
        /*0080*/ 	.word	0x00000000


	//----- nvinfo : EIATTR_MIN_STACK_SIZE
	.align		4
.L_64:
        /*0084*/ 	.byte	0x04, 0x12
        /*0086*/ 	.short	(.L_66 - .L_65)
	.align		4
.L_65:
        /*0088*/ 	.word	index@(_ZN3cub18CUB_300001_SM_10006detail9transform16transform_kernelINS2_10policy_hubILb1EN4cuda3std3__45tupleIJN6thrust24THRUST_300001_SM_1000_NS17counting_iteratorIiNSA_11use_defaultESC_SC_EEEEEE10policy1000Ei13rng_transformNSA_6detail15normal_iteratorINSA_10device_ptrIdEEEEJSD_EEEvT0_iT1_T2_DpNS2_10kernel_argIT3_EE)
        /*008c*/ 	.word	0x00000000


	//----- nvinfo : EIATTR_MIN_STACK_SIZE
	.align		4
.L_66:
        /*0090*/ 	.byte	0x04, 0x12
        /*0092*/ 	.short	(.L_68 - .L_67)
	.align		4
.L_67:
        /*0094*/ 	.word	index@(_ZN3cub18CUB_300001_SM_10006detail8for_each13static_kernelINS2_12policy_hub_t12policy_500_tEmN6thrust24THRUST_300001_SM_1000_NS8cuda_cub20__uninitialized_fill7functorINS7_10device_ptrIdEEdEEEEvT0_T1_)
        /*0098*/ 	.word	0x00000000


	//----- nvinfo : EIATTR_MIN_STACK_SIZE
	.align		4
.L_68:
        /*009c*/ 	.byte	0x04, 0x12
        /*009e*/ 	.short	(.L_70 - .L_69)
	.align		4
.L_69:
        /*00a0*/ 	.word	index@(_ZN3cub18CUB_300001_SM_10006detail11EmptyKernelIvEEvv)
        /*00a4*/ 	.word	0x00000000
.L_70:


//--------------------- .nv.compat                --------------------------
	.section	.nv.compat,"",@"SHT_CUDA_COMPAT_INFO"
	.align	4
        /*0000*/ 	.byte	0x02, 0x09, 0x00, 0x00, 0x02, 0x02, 0x01, 0x00, 0x02, 0x05, 0x05, 0x00, 0x03, 0x07, 0x01, 0x01
        /*0010*/ 	.byte	0x02, 0x03, 0x00, 0x00, 0x02, 0x06, 0x01, 0x00, 0x04, 0x0b, 0x08, 0x00, 0x01, 0x00, 0x00, 0x00
        /*0020*/ 	.byte	0x00, 0x00, 0x00, 0x00


//--------------------- .nv.info._ZN3cub18CUB_300001_SM_10006detail9transform16transform_kernelINS2_10policy_hubILb1EN4cuda3std3__45tupleIJN6thrust24THRUST_300001_SM_1000_NS17counting_iteratorIiNSA_11use_defaultESC_SC_EEEEEE10policy1000El13rng_transformNSA_6detail15normal_iteratorINSA_10device_ptrIdEEEEJSD_EEEvT0_iT1_T2_DpNS2_10kernel_argIT3_EE --------------------------
	.section	.nv.info._ZN3cub18CUB_300001_SM_10006detail9transform16transform_kernelINS2_10policy_hubILb1EN4cuda3std3__45tupleIJN6thrust24THRUST_300001_SM_1000_NS17counting_iteratorIiNSA_11use_defaultESC_SC_EEEEEE10policy1000El13rng_transformNSA_6detail15normal_iteratorINSA_10device_ptrIdEEEEJSD_EEEvT0_iT1_T2_DpNS2_10kernel_argIT3_EE,"",@"SHT_CUDA_INFO"
	.sectionflags	@""
	.align	4


	//----- nvinfo : EIATTR_CUDA_API_VERSION
	.align		4
        /*0000*/ 	.byte	0x04, 0x37
        /*0002*/ 	.short	(.L_72 - .L_71)
.L_71:
        /*0004*/ 	.word	0x00000082


	//----- nvinfo : EIATTR_KPARAM_INFO
	.align		4
.L_72:
        /*0008*/ 	.byte	0x04, 0x17
        /*000a*/ 	.short	(.L_74 - .L_73)
.L_73:
        /*000c*/ 	.word	0x00000000
        /*0010*/ 	.short	0x0004
        /*0012*/ 	.short	0x0018
        /*0014*/ 	.byte	0x00, 0xf0, 0x41, 0x00


	//----- nvinfo : EIATTR_KPARAM_INFO
	.align		4
.L_74:
        /*0018*/ 	.byte	0x04, 0x17
        /*001a*/ 	.short	(.L_76 - .L_75)
.L_75:
        /*001c*/ 	.word	0x00000000
        /*0020*/ 	.short	0x0003
        /*0022*/ 	.short	0x0010
        /*0024*/ 	.byte	0x00, 0xf0, 0x21, 0x00


	//----- nvinfo : EIATTR_KPARAM_INFO
	.align		4
.L_76:
        /*0028*/ 	.byte	0x04, 0x17
        /*002a*/ 	.short	(.L_78 - .L_77)
.L_77:
        /*002c*/ 	.word	0x00000000
        /*0030*/ 	.short	0x0002
        /*0032*/ 	.short	0x000c
        /*0034*/ 	.byte	0x00, 0xf0, 0x11, 0x00


	//----- nvinfo : EIATTR_KPARAM_INFO
	.align		4
.L_78:
        /*0038*/ 	.byte	0x04, 0x17
        /*003a*/ 	.short	(.L_80 - .L_79)
.L_79:
        /*003c*/ 	.word	0x00000000
        /*0040*/ 	.short	0x0001
        /*0042*/ 	.short	0x0008
        /*0044*/ 	.byte	0x00, 0xf0, 0x11, 0x00


	//----- nvinfo : EIATTR_KPARAM_INFO
	.align		4
.L_80:
        /*0048*/ 	.byte	0x04, 0x17
        /*004a*/ 	.short	(.L_82 - .L_81)
.L_81:
        /*004c*/ 	.word	0x00000000
        /*0050*/ 	.short	0x0000
        /*0052*/ 	.short	0x0000
        /*0054*/ 	.byte	0x00, 0xf0, 0x21, 0x00


	//----- nvinfo : EIATTR_SPARSE_MMA_MASK
	.align		4
.L_82:
        /*0058*/ 	.byte	0x03, 0x50
        /*005a*/ 	.short	0x0000


	//----- nvinfo : EIATTR_MAXREG_COUNT
	.align		4
        /*005c*/ 	.byte	0x03, 0x1b
        /*005e*/ 	.short	0x00ff


	//----- nvinfo : EIATTR_MERCURY_ISA_VERSION
	.align		4
        /*0060*/ 	.byte	0x03, 0x5f
        /*0062*/ 	.short	0x0101


	//----- nvinfo : EIATTR_VRC_CTA_INIT_COUNT
	.align		4
        /*0064*/ 	.byte	0x02, 0x4a
	.zero		1
	.zero		1


	//----- nvinfo : EIATTR_EXIT_INSTR_OFFSETS
	.align		4
        /*0068*/ 	.byte	0x04, 0x1c
        /*006a*/ 	.short	(.L_84 - .L_83)


	//   ....[0]....
.L_83:
        /*006c*/ 	.word	0x00000140


	//   ....[1]....
        /*0070*/ 	.word	0x000005f0


	//   ....[2]....
        /*0074*/ 	.word	0x00000610


	//   ....[3]....
        /*0078*/ 	.word	0x00000a60


	//----- nvinfo : EIATTR_MAX_THREADS
	.align		4
.L_84:
        /*007c*/ 	.byte	0x04, 0x05
        /*007e*/ 	.short	(.L_86 - .L_85)
.L_85:
        /*0080*/ 	.word	0x00000080
        /*0084*/ 	.word	0x00000001
        /*0088*/ 	.word	0x00000001


	//----- nvinfo : EIATTR_CRS_STACK_SIZE
	.align		4
.L_86:
        /*008c*/ 	.byte	0x04, 0x1e
        /*008e*/ 	.short	(.L_88 - .L_87)
.L_87:
        /*0090*/ 	.word	0x00000000


	//----- nvinfo : EIATTR_CBANK_PARAM_SIZE
	.align		4
.L_88:
        /*0094*/ 	.byte	0x03, 0x19
        /*0096*/ 	.short	0x0028


	//----- nvinfo : EIATTR_PARAM_CBANK
	.align		4
        /*0098*/ 	.byte	0x04, 0x0a
        /*009a*/ 	.short	(.L_90 - .L_89)
	.align		4
.L_89:
        /*009c*/ 	.word	index@(.nv.constant0._ZN3cub18CUB_300001_SM_10006detail9transform16transform_kernelINS2_10policy_hubILb1EN4cuda3std3__45tupleIJN6thrust24THRUST_300001_SM_1000_NS17counting_iteratorIiNSA_11use_defaultESC_SC_EEEEEE10policy1000El13rng_transformNSA_6detail15normal_iteratorINSA_10device_ptrIdEEEEJSD_EEEvT0_iT1_T2_DpNS2_10kernel_argIT3_EE)
        /*00a0*/ 	.short	0x0380
        /*00a2*/ 	.short	0x0028


	//----- nvinfo : EIATTR_SW_WAR
	.align		4
.L_90:
        /*00a4*/ 	.byte	0x04, 0x36
        /*00a6*/ 	.short	(.L_92 - .L_91)
.L_91:
        /*00a8*/ 	.word	0x00000008
.L_92:


//--------------------- .nv.info._ZN3cub18CUB_300001_SM_10006detail9transform16transform_kernelINS2_10policy_hubILb1EN4cuda3std3__45tupleIJN6thrust24THRUST_300001_SM_1000_NS17counting_iteratorIiNSA_11use_defaultESC_SC_EEEEEE10policy1000Ei13rng_transformNSA_6detail15normal_iteratorINSA_10device_ptrIdEEEEJSD_EEEvT0_iT1_T2_DpNS2_10kernel_argIT3_EE --------------------------
	.section	.nv.info._ZN3cub18CUB_300001_SM_10006detail9transform16transform_kernelINS2_10policy_hubILb1EN4cuda3std3__45tupleIJN6thrust24THRUST_300001_SM_1000_NS17counting_iteratorIiNSA_11use_defaultESC_SC_EEEEEE10policy1000Ei13rng_transformNSA_6detail15normal_iteratorINSA_10device_ptrIdEEEEJSD_EEEvT0_iT1_T2_DpNS2_10kernel_argIT3_EE,"",@"SHT_CUDA_INFO"
	.sectionflags	@""
	.align	4


	//----- nvinfo : EIATTR_CUDA_API_VERSION
	.align		4
        /*0000*/ 	.byte	0x04, 0x37
        /*0002*/ 	.short	(.L_94 - .L_93)
.L_93:
        /*0004*/ 	.word	0x00000082


	//----- nvinfo : EIATTR_KPARAM_INFO
	.align		4
.L_94:
        /*0008*/ 	.byte	0x04, 0x17
        /*000a*/ 	.short	(.L_96 - .L_95)
.L_95:
        /*000c*/ 	.word	0x00000000
        /*0010*/ 	.short	0x0004
        /*0012*/ 	.short	0x0018
        /*0014*/ 	.byte	0x00, 0xf0, 0x41, 0x00


	//----- nvinfo : EIATTR_KPARAM_INFO
	.align		4
.L_96:
        /*0018*/ 	.byte	0x04, 0x17
        /*001a*/ 	.short	(.L_98 - .L_97)
.L_97:
        /*001c*/ 	.word	0x00000000
        /*0020*/ 	.short	0x0003
        /*0022*/ 	.short	0x0010
        /*0024*/ 	.byte	0x00, 0xf0, 0x21, 0x00


	//----- nvinfo : EIATTR_KPARAM_INFO
	.align		4
.L_98:
        /*0028*/ 	.byte	0x04, 0x17
        /*002a*/ 	.short	(.L_100 - .L_99)
.L_99:
        /*002c*/ 	.word	0x00000000
        /*0030*/ 	.short	0x0002
        /*0032*/ 	.short	0x0008
        /*0034*/ 	.byte	0x00, 0xf0, 0x11, 0x00


	//----- nvinfo : EIATTR_KPARAM_INFO
	.align		4
.L_100:
        /*0038*/ 	.byte	0x04, 0x17
        /*003a*/ 	.short	(.L_102 - .L_101)
.L_101:
        /*003c*/ 	.word	0x00000000
        /*0040*/ 	.short	0x0001
        /*0042*/ 	.short	0x0004
        /*0044*/ 	.byte	0x00, 0xf0, 0x11, 0x00


	//----- nvinfo : EIATTR_KPARAM_INFO
	.align		4
.L_102:
        /*0048*/ 	.byte	0x04, 0x17
        /*004a*/ 	.short	(.L_104 - .L_103)
.L_103:
        /*004c*/ 	.word	0x00000000
        /*0050*/ 	.short	0x0000
        /*0052*/ 	.short	0x0000
        /*0054*/ 	.byte	0x00, 0xf0, 0x11, 0x00


	//----- nvinfo : EIATTR_SPARSE_MMA_MASK
	.align		4
.L_104:
        /*0058*/ 	.byte	0x03, 0x50
        /*005a*/ 	.short	0x0000


	//----- nvinfo : EIATTR_MAXREG_COUNT
	.align		4
        /*005c*/ 	.byte	0x03, 0x1b
        /*005e*/ 	.short	0x00ff


	//----- nvinfo : EIATTR_MERCURY_ISA_VERSION
	.align		4
        /*0060*/ 	.byte	0x03, 0x5f
        /*0062*/ 	.short	0x0101


	//----- nvinfo : EIATTR_VRC_CTA_INIT_COUNT
	.align		4
        /*0064*/ 	.byte	0x02, 0x4a
	.zero		1
	.zero		1


	//----- nvinfo : EIATTR_EXIT_INSTR_OFFSETS
	.align		4
        /*0068*/ 	.byte	0x04, 0x1c
        /*006a*/ 	.short	(.L_106 - .L_105)


	//   ....[0]....
.L_105:
        /*006c*/ 	.word	0x000000d0


	//   ....[1]....
        /*0070*/ 	.word	0x00000500


	//   ....[2]....
        /*0074*/ 	.word	0x00000540


	//   ....[3]....
        /*0078*/ 	.word	0x000009d0


	//----- nvinfo : EIATTR_MAX_THREADS
	.align		4
.L_106:
        /*007c*/ 	.byte	0x04, 0x05
        /*007e*/ 	.short	(.L_108 - .L_107)
.L_107:
        /*0080*/ 	.word	0x00000080
        /*0084*/ 	.word	0x00000001
        /*0088*/ 	.word	0x00000001


	//----- nvinfo : EIATTR_CRS_STACK_SIZE
	.align		4
.L_108:
        /*008c*/ 	.byte	0x04, 0x1e
        /*008e*/ 	.short	(.L_110 - .L_109)
.L_109:
        /*0090*/ 	.word	0x00000000


	//----- nvinfo : EIATTR_CBANK_PARAM_SIZE
	.align		4
.L_110:
        /*0094*/ 	.byte	0x03, 0x19
        /*0096*/ 	.short	0x0028


	//----- nvinfo : EIATTR_PARAM_CBANK
	.align		4
        /*0098*/ 	.byte	0x04, 0x0a
        /*009a*/ 	.short	(.L_112 - .L_111)
	.align		4
.L_111:
        /*009c*/ 	.word	index@(.nv.constant0._ZN3cub18CUB_300001_SM_10006detail9transform16transform_kernelINS2_10policy_hubILb1EN4cuda3std3__45tupleIJN6thrust24THRUST_300001_SM_1000_NS17counting_iteratorIiNSA_11use_defaultESC_SC_EEEEEE10policy1000Ei13rng_transformNSA_6detail15normal_iteratorINSA_10device_ptrIdEEEEJSD_EEEvT0_iT1_T2_DpNS2_10kernel_argIT3_EE)
        /*00a0*/ 	.short	0x0380
        /*00a2*/ 	.short	0x0028


	//----- nvinfo : EIATTR_SW_WAR
	.align		4
.L_112:
        /*00a4*/ 	.byte	0x04, 0x36
        /*00a6*/ 	.short	(.L_114 - .L_113)
.L_113:
        /*00a8*/ 	.word	0x00000008
.L_114:


//--------------------- .nv.info._ZN3cub18CUB_300001_SM_10006detail8for_each13static_kernelINS2_12policy_hub_t12policy_500_tEmN6thrust24THRUST_300001_SM_1000_NS8cuda_cub20__uninitialized_fill7functorINS7_10device_ptrIdEEdEEEEvT0_T1_ --------------------------
	.section	.nv.info._ZN3cub18CUB_300001_SM_10006detail8for_each13static_kernelINS2_12policy_hub_t12policy_500_tEmN6thrust24THRUST_300001_SM_1000_NS8cuda_cub20__uninitialized_fill7functorINS7_10device_ptrIdEEdEEEEvT0_T1_,"",@"SHT_CUDA_INFO"
	.sectionflags	@""
	.align	4


	//----- nvinfo : EIATTR_CUDA_API_VERSION
	.align		4
        /*0000*/ 	.byte	0x04, 0x37
        /*0002*/ 	.short	(.L_116 - .L_115)
.L_115:
        /*0004*/ 	.word	0x00000082


	//----- nvinfo : EIATTR_KPARAM_INFO
	.align		4
.L_116:
        /*0008*/ 	.byte	0x04, 0x17
        /*000a*/ 	.short	(.L_118 - .L_117)
.L_117:
        /*000c*/ 	.word	0x00000000
        /*0010*/ 	.short	0x0001
        /*0012*/ 	.short	0x0008
        /*0014*/ 	.byte	0x00, 0xf0, 0x41, 0x00


	//----- nvinfo : EIATTR_KPARAM_INFO
	.align		4
.L_118:
        /*0018*/ 	.byte	0x04, 0x17
        /*001a*/ 	.short	(.L_120 - .L_119)
.L_119:
        /*001c*/ 	.word	0x00000000
        /*0020*/ 	.short	0x0000
        /*0022*/ 	.short	0x0000
        /*0024*/ 	.byte	0x00, 0xf0, 0x21, 0x00


	//----- nvinfo : EIATTR_SPARSE_MMA_MASK
	.align		4
.L_120:
        /*0028*/ 	.byte	0x03, 0x50
        /*002a*/ 	.short	0x0000


	//----- nvinfo : EIATTR_MAXREG_COUNT
	.align		4
        /*002c*/ 	.byte	0x03, 0x1b
        /*002e*/ 	.short	0x00ff


	//----- nvinfo : EIATTR_MERCURY_ISA_VERSION
	.align		4
        /*0030*/ 	.byte	0x03, 0x5f
        /*0032*/ 	.short	0x0101


	//----- nvinfo : EIATTR_VRC_CTA_INIT_COUNT
	.align		4
        /*0034*/ 	.byte	0x02, 0x4a
	.zero		1
	.zero		1


	//----- nvinfo : EIATTR_EXIT_INSTR_OFFSETS
	.align		4
        /*0038*/ 	.byte	0x04, 0x1c
        /*003a*/ 	.short	(.L_122 - .L_121)


	//   ....[0]....
.L_121:
        /*003c*/ 	.word	0x00000130


	//   ....[1]....
        /*0040*/ 	.word	0x00000230


	//   ....[2]....
        /*0044*/ 	.word	0x00000260


	//----- nvinfo : EIATTR_MAX_THREADS
	.align		4
.L_122:
        /*0048*/ 	.byte	0x04, 0x05
        /*004a*/ 	.short	(.L_124 - .L_123)
.L_123:
        /*004c*/ 	.word	0x00000100
        /*0050*/ 	.word	0x00000001
        /*0054*/ 	.word	0x00000001


	//----- nvinfo : EIATTR_CBANK_PARAM_SIZE
	.align		4
.L_124:
        /*0058*/ 	.byte	0x03, 0x19
        /*005a*/ 	.short	0x0018


	//----- nvinfo : EIATTR_PARAM_CBANK
	.align		4
        /*005c*/ 	.byte	0x04, 0x0a
        /*005e*/ 	.short	(.L_126 - .L_125)
	.align		4
.L_125:
        /*0060*/ 	.word	index@(.nv.constant0._ZN3cub18CUB_300001_SM_10006detail8for_each13static_kernelINS2_12policy_hub_t12policy_500_tEmN6thrust24THRUST_300001_SM_1000_NS8cuda_cub20__uninitialized_fill7functorINS7_10device_ptrIdEEdEEEEvT0_T1_)
        /*0064*/ 	.short	0x0380
        /*0066*/ 	.short	0x0018


	//----- nvinfo : EIATTR_SW_WAR
	.align		4
.L_126:
        /*0068*/ 	.byte	0x04, 0x36
        /*006a*/ 	.short	(.L_128 - .L_127)
.L_127:
        /*006c*/ 	.word	0x00000008
.L_128:


//--------------------- .nv.info._ZN3cub18CUB_300001_SM_10006detail11EmptyKernelIvEEvv --------------------------
	.section	.nv.info._ZN3cub18CUB_300001_SM_10006detail11EmptyKernelIvEEvv,"",@"SHT_CUDA_INFO"
	.sectionflags	@""
	.align	4


	//----- nvinfo : EIATTR_CUDA_API_VERSION
	.align		4
        /*0000*/ 	.byte	0x04, 0x37
        /*0002*/ 	.short	(.L_130 - .L_129)
.L_129:
        /*0004*/ 	.word	0x00000082


	//----- nvinfo : EIATTR_SPARSE_MMA_MASK
	.align		4
.L_130:
        /*0008*/ 	.byte	0x03, 0x50
        /*000a*/ 	.short	0x0000


	//----- nvinfo : EIATTR_MAXREG_COUNT
	.align		4
        /*000c*/ 	.byte	0x03, 0x1b
        /*000e*/ 	.short	0x00ff


	//----- nvinfo : EIATTR_MERCURY_ISA_VERSION
	.align		4
        /*0010*/ 	.byte	0x03, 0x5f
        /*0012*/ 	.short	0x0101


	//----- nvinfo : EIATTR_VRC_CTA_INIT_COUNT
	.align		4
        /*0014*/ 	.byte	0x02, 0x4a
	.zero		1
	.zero		1


	//----- nvinfo : EIATTR_EXIT_INSTR_OFFSETS
	.align		4
        /*0018*/ 	.byte	0x04, 0x1c
        /*001a*/ 	.short	(.L_132 - .L_131)


	//   ....[0]....
.L_131:
        /*001c*/ 	.word	0x00000010


	//----- nvinfo : EIATTR_SW_WAR
	.align		4
.L_132:
        /*0020*/ 	.byte	0x04, 0x36
        /*0022*/ 	.short	(.L_134 - .L_133)
.L_133:
        /*0024*/ 	.word	0x00000008
.L_134:


//--------------------- .nv.callgraph             --------------------------
	.section	.nv.callgraph,"",@"SHT_CUDA_CALLGRAPH"
	.align	4
	.sectionentsize	8
	.align		4
        /*0000*/ 	.word	0x00000000
	.align		4
        /*0004*/ 	.word	0xffffffff
	.align		4
        /*0008*/ 	.word	0x00000000
	.align		4
        /*000c*/ 	.word	0xfffffffe
	.align		4
        /*0010*/ 	.word	0x00000000
	.align		4
        /*0014*/ 	.word	0xfffffffd
	.align		4
        /*0018*/ 	.word	0x00000000
	.align		4
        /*001c*/ 	.word	0xfffffffc


//--------------------- .nv.constant4             --------------------------
	.section	.nv.constant4,"a",@progbits
	.align	8
	.align		8
.nv.constant4:
        /*0000*/ 	.dword	_ZN30_INTERNAL_9c5899b9_4_k_cu_main4cuda3std3__45__cpo5beginE
	.align		8
        /*0008*/ 	.dword	_ZN30_INTERNAL_9c5899b9_4_k_cu_main4cuda3std3__45__cpo3endE
	.align		8
        /*0010*/ 	.dword	_ZN30_INTERNAL_9c5899b9_4_k_cu_main4cuda3std3__45__cpo6cbeginE
	.align		8
        /*0018*/ 	.dword	_ZN30_INTERNAL_9c5899b9_4_k_cu_main4cuda3std3__45__cpo4cendE
	.align		8
        /*0020*/ 	.dword	_ZN30_INTERNAL_9c5899b9_4_k_cu_main4cuda3std3__45__cpo6rbeginE
	.align		8
        /*0028*/ 	.dword	_ZN30_INTERNAL_9c5899b9_4_k_cu_main4cuda3std3__45__cpo4rendE
	.align		8
        /*0030*/ 	.dword	_ZN30_INTERNAL_9c5899b9_4_k_cu_main4cuda3std3__45__cpo7crbeginE
	.align		8
        /*0038*/ 	.dword	_ZN30_INTERNAL_9c5899b9_4_k_cu_main4cuda3std3__45__cpo5crendE
	.align		8
        /*0040*/ 	.dword	_ZN30_INTERNAL_9c5899b9_4_k_cu_main4cuda3std3__432_GLOBAL__N__9c5899b9_4_k_cu_main6ignoreE
	.align		8
        /*0048*/ 	.dword	_ZN30_INTERNAL_9c5899b9_4_k_cu_main4cuda3std3__419piecewise_constructE
	.align		8
        /*0050*/ 	.dword	_ZN30_INTERNAL_9c5899b9_4_k_cu_main4cuda3std3__48in_placeE
	.align		8
        /*0058*/ 	.dword	_ZN30_INTERNAL_9c5899b9_4_k_cu_main4cuda3std3__420unreachable_sentinelE
	.align		8
        /*0060*/ 	.dword	_ZN30_INTERNAL_9c5899b9_4_k_cu_main4cuda3std3__47nulloptE
	.align		8
        /*0068*/ 	.dword	_ZN30_INTERNAL_9c5899b9_4_k_cu_main4cuda3std3__48unexpectE
	.align		8
        /*0070*/ 	.dword	_ZN30_INTERNAL_9c5899b9_4_k_cu_main4cuda3std6ranges3__45__cpo4swapE
	.align		8
        /*0078*/ 	.dword	_ZN30_INTERNAL_9c5899b9_4_k_cu_main4cuda3std6ranges3__45__cpo9iter_moveE
	.align		8
        /*0080*/ 	.dword	_ZN30_INTERNAL_9c5899b9_4_k_cu_main4cuda3std6ranges3__45__cpo5beginE
	.align		8
        /*0088*/ 	.dword	_ZN30_INTERNAL_9c5899b9_4_k_cu_main4cuda3std6ranges3__45__cpo3endE
	.align		8
        /*0090*/ 	.dword	_ZN30_INTERNAL_9c5899b9_4_k_cu_main4cuda3std6ranges3__45__cpo6cbeginE
	.align		8
        /*0098*/ 	.dword	_ZN30_INTERNAL_9c5899b9_4_k_cu_main4cuda3std6ranges3__45__cpo4cendE
	.align		8
        /*00a0*/ 	.dword	_ZN30_INTERNAL_9c5899b9_4_k_cu_main4cuda3std6ranges3__45__cpo7advanceE
	.align		8
        /*00a8*/ 	.dword	_ZN30_INTERNAL_9c5899b9_4_k_cu_main4cuda3std6ranges3__45__cpo9iter_swapE
	.align		8
        /*00b0*/ 	.dword	_ZN30_INTERNAL_9c5899b9_4_k_cu_main4cuda3std6ranges3__45__cpo4nextE
	.align		8
        /*00b8*/ 	.dword	_ZN30_INTERNAL_9c5899b9_4_k_cu_main4cuda3std6ranges3__45__cpo4prevE
	.align		8
        /*00c0*/ 	.dword	_ZN30_INTERNAL_9c5899b9_4_k_cu_main4cuda3std6ranges3__45__cpo4dataE
	.align		8
        /*00c8*/ 	.dword	_ZN30_INTERNAL_9c5899b9_4_k_cu_main4cuda3std6ranges3__45__cpo5cdataE
	.align		8
        /*00d0*/ 	.dword	_ZN30_INTERNAL_9c5899b9_4_k_cu_main4cuda3std6ranges3__45__cpo4sizeE
	.align		8
        /*00d8*/ 	.dword	_ZN30_INTERNAL_9c5899b9_4_k_cu_main4cuda3std6ranges3__45__cpo5ssizeE
	.align		8
        /*00e0*/ 	.dword	_ZN30_INTERNAL_9c5899b9_4_k_cu_main4cuda3std6ranges3__45__cpo8distanceE
	.align		8
        /*00e8*/ 	.dword	_ZN30_INTERNAL_9c5899b9_4_k_cu_main6thrust24THRUST_300001_SM_1000_NS8cuda_cub3parE
	.align		8
        /*00f0*/ 	.dword	_ZN30_INTERNAL_9c5899b9_4_k_cu_main6thrust24THRUST_300001_SM_1000_NS8cuda_cub10par_nosyncE
	.align		8
        /*00f8*/ 	.dword	_ZN30_INTERNAL_9c5899b9_4_k_cu_main6thrust24THRUST_300001_SM_1000_NS6system6detail10sequential3seqE
	.align		8
        /*0100*/ 	.dword	_ZN30_INTERNAL_9c5899b9_4_k_cu_main6thrust24THRUST_300001_SM_1000_NS12placeholders2_1E
	.align		8
        /*0108*/ 	.dword	_ZN30_INTERNAL_9c5899b9_4_k_cu_main6thrust24THRUST_300001_SM_1000_NS12placeholders2_2E
	.align		8
        /*0110*/ 	.dword	_ZN30_INTERNAL_9c5899b9_4_k_cu_main6thrust24THRUST_300001_SM_1000_NS12placeholders2_3E
	.align		8
        /*0118*/ 	.dword	_ZN30_INTERNAL_9c5899b9_4_k_cu_main6thrust24THRUST_300001_SM_1000_NS12placeholders2_4E
	.align		8
        /*0120*/ 	.dword	_ZN30_INTERNAL_9c5899b9_4_k_cu_main6thrust24THRUST_300001_SM_1000_NS12placeholders2_5E
	.align		8
        /*0128*/ 	.dword	_ZN30_INTERNAL_9c5899b9_4_k_cu_main6thrust24THRUST_300001_SM_1000_NS12placeholders2_6E
	.align		8
        /*0130*/ 	.dword	_ZN30_INTERNAL_9c5899b9_4_k_cu_main6thrust24THRUST_300001_SM_1000_NS12placeholders2_7E
	.align		8
        /*0138*/ 	.dword	_ZN30_INTERNAL_9c5899b9_4_k_cu_main6thrust24THRUST_300001_SM_1000_NS12placeholders2_8E
	.align		8
        /*0140*/ 	.dword	_ZN30_INTERNAL_9c5899b9_4_k_cu_main6thrust24THRUST_300001_SM_1000_NS12placeholders2_9E
	.align		8
        /*0148*/ 	.dword	_ZN30_INTERNAL_9c5899b9_4_k_cu_main6thrust24THRUST_300001_SM_1000_NS12placeholders3_10E
	.align		8
        /*0150*/ 	.dword	_ZN30_INTERNAL_9c5899b9_4_k_cu_main6thrust24THRUST_300001_SM_1000_NS3seqE


//--------------------- .text._ZN3cub18CUB_300001_SM_10006detail9transform16transform_kernelINS2_10policy_hubILb1EN4cuda3std3__45tupleIJN6thrust24THRUST_300001_SM_1000_NS17counting_iteratorIiNSA_11use_defaultESC_SC_EEEEEE10policy1000El13rng_transformNSA_6detail15normal_iteratorINSA_10device_ptrIdEEEEJSD_EEEvT0_iT1_T2_DpNS2_10kernel_argIT3_EE --------------------------
	.section	.text._ZN3cub18CUB_300001_SM_10006detail9transform16transform_kernelINS2_10policy_hubILb1EN4cuda3std3__45tupleIJN6thrust24THRUST_300001_SM_1000_NS17counting_iteratorIiNSA_11use_defaultESC_SC_EEEEEE10policy1000El13rng_transformNSA_6detail15normal_iteratorINSA_10device_ptrIdEEEEJSD_EEEvT0_iT1_T2_DpNS2_10kernel_argIT3_EE,"ax",@progbits
	.align	128
        .global         _ZN3cub18CUB_300001_SM_10006detail9transform16transform_kernelINS2_10policy_hubILb1EN4cuda3std3__45tupleIJN6thrust24THRUST_300001_SM_1000_NS17counting_iteratorIiNSA_11use_defaultESC_SC_EEEEEE10policy1000El13rng_transformNSA_6detail15normal_iteratorINSA_10device_ptrIdEEEEJSD_EEEvT0_iT1_T2_DpNS2_10kernel_argIT3_EE
        .type           _ZN3cub18CUB_300001_SM_10006detail9transform16transform_kernelINS2_10policy_hubILb1EN4cuda3std3__45tupleIJN6thrust24THRUST_300001_SM_1000_NS17counting_iteratorIiNSA_11use_defaultESC_SC_EEEEEE10policy1000El13rng_transformNSA_6detail15normal_iteratorINSA_10device_ptrIdEEEEJSD_EEEvT0_iT1_T2_DpNS2_10kernel_argIT3_EE,@function
        .size           _ZN3cub18CUB_300001_SM_10006detail9transform16transform_kernelINS2_10policy_hubILb1EN4cuda3std3__45tupleIJN6thrust24THRUST_300001_SM_1000_NS17counting_iteratorIiNSA_11use_defaultESC_SC_EEEEEE10policy1000El13rng_transformNSA_6detail15normal_iteratorINSA_10device_ptrIdEEEEJSD_EEEvT0_iT1_T2_DpNS2_10kernel_argIT3_EE,(.L_x_33 - _ZN3cub18CUB_300001_SM_10006detail9transform16transform_kernelINS2_10policy_hubILb1EN4cuda3std3__45tupleIJN6thrust24THRUST_300001_SM_1000_NS17counting_iteratorIiNSA_11use_defaultESC_SC_EEEEEE10policy1000El13rng_transformNSA_6detail15normal_iteratorINSA_10device_ptrIdEEEEJSD_EEEvT0_iT1_T2_DpNS2_10kernel_argIT3_EE)
        .other          _ZN3cub18CUB_300001_SM_10006detail9transform16transform_kernelINS2_10policy_hubILb1EN4cuda3std3__45tupleIJN6thrust24THRUST_300001_SM_1000_NS17counting_iteratorIiNSA_11use_defaultESC_SC_EEEEEE10policy1000El13rng_transformNSA_6detail15normal_iteratorINSA_10device_ptrIdEEEEJSD_EEEvT0_iT1_T2_DpNS2_10kernel_argIT3_EE,@"STO_CUDA_ENTRY STV_DEFAULT"
_ZN3cub18CUB_300001_SM_10006detail9transform16transform_kernelINS2_10policy_hubILb1EN4cuda3std3__45tupleIJN6thrust24THRUST_300001_SM_1000_NS17counting_iteratorIiNSA_11use_defaultESC_SC_EEEEEE10policy1000El13rng_transformNSA_6detail15normal_iteratorINSA_10device_ptrIdEEEEJSD_EEEvT0_iT1_T2_DpNS2_10kernel_argIT3_EE:
.text._ZN3cub18CUB_300001_SM_10006detail9transform16transform_kernelINS2_10policy_hubILb1EN4cuda3std3__45tupleIJN6thrust24THRUST_300001_SM_1000_NS17counting_iteratorIiNSA_11use_defaultESC_SC_EEEEEE10policy1000El13rng_transformNSA_6detail15normal_iteratorINSA_10device_ptrIdEEEEJSD_EEEvT0_iT1_T2_DpNS2_10kernel_argIT3_EE:
[----:B------:R-:W-:Y:S08]  /*0000*/  LDC R1, c[0x0][0x37c] ;  /* 0x0000df00ff017b82 */ /* 0x000ff00000000800 */
[----:B------:R-:W0:Y:S01]  /*0010*/  LDC R9, c[0x0][0x388] ;  /* 0x0000e200ff097b82 */ /* 0x000e220000000800 */
[----:B------:R-:W1:Y:S07]  /*0020*/  LDCU.64 UR6, c[0x0][0x380] ;  /* 0x00007000ff0677ac */ /* 0x000e6e0008000a00 */
[----:B------:R-:W2:Y:S01]  /*0030*/  S2UR UR4, SR_CTAID.X ;  /* 0x00000000000479c3 */ /* 0x000ea20000002500 */
[----:B0-----:R-:W-:-:S05]  /*0040*/  IMAD.SHL.U32 R0, R9, 0x80, RZ ;  /* 0x0000008009007824 */ /* 0x001fca00078e00ff */
[----:B------:R-:W-:Y:S01]  /*0050*/  SHF.R.S32.HI R2, RZ, 0x1f, R0 ;  /* 0x0000001fff027819 */ /* 0x000fe20000011400 */
[----:B--2---:R-:W-:-:S04]  /*0060*/  IMAD.WIDE.U32 R6, R0, UR4, RZ ;  /* 0x0000000400067c25 */ /* 0x004fc8000f8e00ff */
[----:B------:R-:W-:Y:S01]  /*0070*/  IMAD R3, R2, UR4, RZ ;  /* 0x0000000402037c24 */ /* 0x000fe2000f8e02ff */
[----:B-1----:R-:W-:Y:S01]  /*0080*/  IADD3 R5, P1, PT, -R6, UR6, RZ ;  /* 0x0000000606057c10 */ /* 0x002fe2000ff3e1ff */
[----:B------:R-:W0:Y:S02]  /*0090*/  LDCU.64 UR4, c[0x0][0x358] ;  /* 0x00006b00ff0477ac */ /* 0x000e240008000a00 */
[----:B------:R-:W-:Y:S01]  /*00a0*/  IMAD.IADD R8, R7, 0x1, R3 ;  /* 0x0000000107087824 */ /* 0x000fe200078e0203 */
[----:B------:R-:W-:Y:S01]  /*00b0*/  ISETP.LT.U32.AND P0, PT, R5, R0, PT ;  /* 0x000000000500720c */ /* 0x000fe20003f01070 */
[----:B------:R-:W-:-:S03]  /*00c0*/  UMOV UR6, 0xff800000 ;  /* 0xff80000000067882 */ /* 0x000fc60000000000 */
[----:B------:R-:W-:-:S04]  /*00d0*/  IADD3.X R3, PT, PT, ~R8, UR7, RZ, P1, !PT ;  /* 0x0000000708037c10 */ /* 0x000fc80008ffe5ff */
[----:B------:R-:W-:Y:S01]  /*00e0*/  ISETP.LT.AND.EX P0, PT, R3, R2, PT, P0 ;  /* 0x000000020300720c */ /* 0x000fe20003f01300 */
[----:B------:R-:W-:-:S03]  /*00f0*/  IMAD.MOV.U32 R3, RZ, RZ, 0x41dfffff ;  /* 0x41dfffffff037424 */ /* 0x000fc600078e00ff */
[----:B------:R-:W-:-:S04]  /*0100*/  SEL R5, R5, R0, P0 ;  /* 0x0000000005057207 */ /* 0x000fc80000000000 */
[----:B------:R-:W-:-:S13]  /*0110*/  ISETP.NE.AND P0, PT, R0, R5, PT ;  /* 0x000000050000720c */ /* 0x000fda0003f05270 */
[----:B0-----:R-:W-:Y:S05]  /*0120*/  @!P0 BRA `(.L_x_0) ;  /* 0x0000000400348947 */ /* 0x001fea0003800000 */
[----:B------:R-:W-:-:S13]  /*0130*/  ISETP.GE.AND P0, PT, R9, 0x1, PT ;  /* 0x000000010900780c */ /* 0x000fda0003f06270 */
[----:B------:R-:W-:Y:S05]  /*0140*/  @!P0 EXIT ;  /* 0x000000000000894d */ /* 0x000fea0003800000 */
[----:B------:R-:W0:Y:S01]  /*0150*/  S2R R4, SR_TID.X ;  /* 0x0000000000047919 */ /* 0x000e220000002100 */
[----:B------:R-:W1:Y:S01]  /*0160*/  LDC.64 R12, c[0x0][0x390] ;  /* 0x0000e400ff0c7b82 */ /* 0x000e620000000a00 */
[----:B------:R-:W0:Y:S01]  /*0170*/  LDCU UR7, c[0x0][0x398] ;  /* 0x00007300ff0777ac */ /* 0x000e220008000800 */
[----:B------:R-:W-:Y:S01]  /*0180*/  IMAD.MOV R7, RZ, RZ, -R9 ;  /* 0x000000ffff077224 */ /* 0x000fe200078e0a09 */
[----:B------:R-:W2:Y:S05]  /*0190*/  LDCU UR8, c[0x0][0x38c] ;  /* 0x00007180ff0877ac */ /* 0x000eaa0008000800 */
[----:B------:R-:W3:Y:S01]  /*01a0*/  LDC R2, c[0x0][0x38c] ;  /* 0x0000e300ff027b82 */ /* 0x000ee20000000800 */
[----:B-1----:R-:W-:-:S04]  /*01b0*/  LEA R12, P0, R6, R12, 0x3 ;  /* 0x0000000c060c7211 */ /* 0x002fc800078018ff */
[C---:B------:R-:W-:Y:S02]  /*01c0*/  LEA.HI.X R13, R6.reuse, R13, R8, 0x3, P0 ;  /* 0x0000000d060d7211 */ /* 0x040fe400000f1c08 */
[----:B0-----:R-:W-:-:S05]  /*01d0*/  IADD3 R11, PT, PT, R6, UR7, R4 ;  /* 0x00000007060b7c10 */ /* 0x001fca000fffe004 */
[----:B--23--:R-:W-:-:S07]  /*01e0*/  IMAD R11, R11, UR8, RZ ;  /* 0x000000080b0b7c24 */ /* 0x00cfce000f8e02ff */
.L_x_5:
[----:B------:R-:W-:Y:S01]  /*01f0*/  ISETP.GE.AND P0, PT, R4, R5, PT ;  /* 0x000000050400720c */ /* 0x000fe20003f06270 */
[----:B------:R-:W-:Y:S01]  /*0200*/  VIADD R7, R7, 0x1 ;  /* 0x0000000107077836 */ /* 0x000fe20000000000 */
[----:B------:R-:W-:Y:S04]  /*0210*/  BSSY.RECONVERGENT B0, `(.L_x_1) ;  /* 0x000003a000007945 */ /* 0x000fe80003800200 */
[----:B------:R-:W-:-:S07]  /*0220*/  ISETP.NE.AND P1, PT, R7, RZ, PT ;  /* 0x000000ff0700720c */ /* 0x000fce0003f25270 */
[----:B0-----:R-:W-:Y:S06]  /*0230*/  @P0 BRA `(.L_x_2) ;  /* 0x0000000000dc0947 */ /* 0x001fec0003800000 */
[C---:B------:R-:W-:Y:S01]  /*0240*/  IMAD.HI.U32 R0, R11.reuse, 0x3, RZ ;  /* 0x000000030b007827 */ /* 0x040fe200078e00ff */
[----:B------:R-:W-:Y:S03]  /*0250*/  BSSY.RECONVERGENT B1, `(.L_x_3) ;  /* 0x0000030000017945 */ /* 0x000fe60003800200 */
[----:B------:R-:W-:-:S05]  /*0260*/  IMAD.IADD R9, R11, 0x1, -R0 ;  /* 0x000000010b097824 */ /* 0x000fca00078e0a00 */
[----:B------:R-:W-:-:S04]  /*0270*/  LEA.HI R9, R9, R0, RZ, 0x1f ;  /* 0x0000000009097211 */ /* 0x000fc800078ff8ff */
[----:B------:R-:W-:-:S05]  /*0280*/  SHF.R.U32.HI R0, RZ, 0x1e, R9 ;  /* 0x0000001eff007819 */ /* 0x000fca0000011609 */
[----:B------:R-:W-:-:S05]  /*0290*/  IMAD R0, R0, -0x7fffffff, R11 ;  /* 0x8000000100007824 */ /* 0x000fca00078e020b */
[----:B------:R-:W-:-:S05]  /*02a0*/  VIMNMX.U32 R0, PT, PT, R0, 0x1, !PT ;  /* 0x0000000100007848 */ /* 0x000fca0007fe0000 */
[----:B------:R-:W-:-:S06]  /*02b0*/  IMAD.WIDE.U32 R8, R0, 0x1994d20a, RZ ;  /* 0x1994d20a00087825 */ /* 0x000fcc00078e00ff */
[----:B------:R-:W-:-:S04]  /*02c0*/  IMAD.WIDE.U32 R14, R9, 0x20000001, RZ ;  /* 0x20000001090e7825 */ /* 0x000fc800078e00ff */
[----:B------:R-:W-:-:S04]  /*02d0*/  IMAD.WIDE.U32 R16, P0, R8, 0x10000000, R14 ;  /* 0x1000000008107825 */ /* 0x000fc8000780000e */
[----:B------:R-:W-:Y:S01]  /*02e0*/  IMAD.WIDE.U32 R14, R8, 0x20000001, RZ ;  /* 0x20000001080e7825 */ /* 0x000fe200078e00ff */
[----:B------:R-:W-:-:S03]  /*02f0*/  MOV R18, R17 ;  /* 0x0000001100127202 */ /* 0x000fc60000000f00 */
[----:B------:R-:W-:Y:S01]  /*0300*/  IMAD.X R19, RZ, RZ, RZ, P0 ;  /* 0x000000ffff137224 */ /* 0x000fe200000e06ff */
[----:B------:R-:W-:-:S05]  /*0310*/  IADD3 RZ, P0, PT, R15, R16, RZ ;  /* 0x000000100fff7210 */ /* 0x000fca0007f1e0ff */
[----:B------:R-:W-:-:S05]  /*0320*/  IMAD.WIDE.U32.X R14, R9, 0x10000000, R18, P0 ;  /* 0x10000000090e7825 */ /* 0x000fca00000e0412 */
[----:B------:R-:W-:Y:S01]  /*0330*/  SHF.R.U64 R9, R14, 0x1b, R15 ;  /* 0x0000001b0e097819 */ /* 0x000fe2000000120f */
[----:B------:R-:W-:Y:S01]  /*0340*/  IMAD.MOV.U32 R14, RZ, RZ, 0x1 ;  /* 0x00000001ff0e7424 */ /* 0x000fe200078e00ff */
[----:B------:R-:W0:Y:S03]  /*0350*/  MUFU.RCP64H R15, 2.14748262400000000000e+09 ;  /* 0x41dfffff000f7908 */ /* 0x000e260000001800 */
[----:B------:R-:W-:Y:S02]  /*0360*/  IMAD R0, R9, -0x7fffffff, R8 ;  /* 0x8000000109007824 */ /* 0x000fe400078e0208 */
[----:B------:R-:W-:Y:S02]  /*0370*/  IMAD.MOV.U32 R8, RZ, RZ, -0x800000 ;  /* 0xff800000ff087424 */ /* 0x000fe400078e00ff */
[----:B------:R-:W-:-:S04]  /*0380*/  IMAD.HI.U32 R6, R0, 0x5e4789c9, RZ ;  /* 0x5e4789c900067827 */ /* 0x000fc800078e00ff */
[----:B------:R-:W-:Y:S01]  /*0390*/  IMAD.MOV.U32 R9, RZ, RZ, 0x41dfffff ;  /* 0x41dfffffff097424 */ /* 0x000fe200078e00ff */
[----:B------:R-:W-:-:S05]  /*03a0*/  SHF.R.U32.HI R17, RZ, 0xe, R6 ;  /* 0x0000000eff117819 */ /* 0x000fca0000011606 */
[C---:B------:R-:W-:Y:S02]  /*03b0*/  IMAD R0, R17.reuse, -0xadc8, R0 ;  /* 0xffff523811007824 */ /* 0x040fe400078e0200 */
[----:B------:R-:W-:Y:S01]  /*03c0*/  IMAD R19, R17, 0xd47, RZ ;  /* 0x00000d4711137824 */ /* 0x000fe200078e02ff */
[----:B0-----:R-:W-:Y:S01]  /*03d0*/  DFMA R16, R14, -R8, 1 ;  /* 0x3ff000000e10742b */ /* 0x001fe20000000808 */
[----:B------:R-:W-:-:S03]  /*03e0*/  IMAD R0, R0, 0xbc8f, RZ ;  /* 0x0000bc8f00007824 */ /* 0x000fc600078e02ff */
[----:B------:R-:W-:Y:S02]  /*03f0*/  LOP3.LUT R21, R19, 0x7fffffff, RZ, 0x3c, !PT ;  /* 0x7fffffff13157812 */ /* 0x000fe400078e3cff */
[----:B------:R-:W-:Y:S02]  /*0400*/  ISETP.GE.U32.AND P0, PT, R0, R19, PT ;  /* 0x000000130000720c */ /* 0x000fe40003f06070 */
[----:B------:R-:W-:-:S08]  /*0410*/  DFMA R16, R16, R16, R16 ;  /* 0x000000101010722b */ /* 0x000fd00000000010 */
[----:B------:R-:W-:-:S03]  /*0420*/  DFMA R16, R14, R16, R14 ;  /* 0x000000100e10722b */ /* 0x000fc6000000000e */
[----:B------:R-:W-:-:S05]  /*0430*/  @P0 IMAD.MOV R21, RZ, RZ, -R19 ;  /* 0x000000ffff150224 */ /* 0x000fca00078e0a13 */
[----:B------:R-:W-:Y:S01]  /*0440*/  IADD3 R14, PT, PT, R0, -0x1, R21 ;  /* 0xffffffff000e7810 */ /* 0x000fe20007ffe015 */
[----:B------:R-:W-:-:S05]  /*0450*/  DFMA R18, R16, -R8, 1 ;  /* 0x3ff000001012742b */ /* 0x000fca0000000808 */
[----:B------:R-:W0:Y:S03]  /*0460*/  I2F.F64.U32 R14, R14 ;  /* 0x0000000e000e7312 */ /* 0x000e260000201800 */
[----:B------:R-:W-:-:S08]  /*0470*/  DFMA R18, R16, R18, R16 ;  /* 0x000000121012722b */ /* 0x000fd00000000010 */
[----:B0-----:R-:W-:Y:S01]  /*0480*/  DMUL R16, R14, R18 ;  /* 0x000000120e107228 */ /* 0x001fe20000000000 */
[----:B------:R-:W-:-:S07]  /*0490*/  FSETP.GEU.AND P2, PT, |R15|, 6.5827683646048100446e-37, PT ;  /* 0x036000000f00780b */ /* 0x000fce0003f4e200 */
[----:B------:R-:W-:-:S08]  /*04a0*/  DFMA R8, R16, -R8, R14 ;  /* 0x800000081008722b */ /* 0x000fd0000000000e */
[----:B------:R-:W-:-:S10]  /*04b0*/  DFMA R8, R18, R8, R16 ;  /* 0x000000081208722b */ /* 0x000fd40000000010 */
[----:B------:R-:W-:-:S05]  /*04c0*/  FFMA R0, RZ, 27.999998092651367188, R9 ;  /* 0x41dfffffff007823 */ /* 0x000fca0000000009 */
[----:B------:R-:W-:-:S13]  /*04d0*/  FSETP.GT.AND P0, PT, |R0|, 1.469367938527859385e-39, PT ;  /* 0x001000000000780b */ /* 0x000fda0003f04200 */
[----:B------:R-:W-:Y:S05]  /*04e0*/  @P0 BRA P2, `(.L_x_4) ;  /* 0x0000000000180947 */ /* 0x000fea0001000000 */
[----:B------:R-:W-:Y:S01]  /*04f0*/  IMAD.MOV.U32 R18, RZ, RZ, R14 ;  /* 0x000000ffff127224 */ /* 0x000fe200078e000e */
[----:B------:R-:W-:Y:S01]  /*0500*/  MOV R0, 0x530 ;  /* 0x0000053000007802 */ /* 0x000fe20000000f00 */
[----:B------:R-:W-:-:S07]  /*0510*/  IMAD.MOV.U32 R19, RZ, RZ, R15 ;  /* 0x000000ffff137224 */ /* 0x000fce00078e000f */
[----:B------:R-:W-:Y:S05]  /*0520*/  CALL.REL.NOINC `($__internal_0_$__cuda_sm20_div_rn_f64_full) ;  /* 0x0000000400587944 */ /* 0x000fea0003c00000 */
[----:B------:R-:W-:Y:S01]  /*0530*/  MOV R8, R26 ;  /* 0x0000001a00087202 */ /* 0x000fe20000000f00 */
[----:B------:R-:W-:-:S07]  /*0540*/  IMAD.MOV.U32 R9, RZ, RZ, R27 ;  /* 0x000000ffff097224 */ /* 0x000fce00078e001b */
.L_x_4:
[----:B------:R-:W-:Y:S05]  /*0550*/  BSYNC.RECONVERGENT B1 ;  /* 0x0000000000017941 */ /* 0x000fea0003800200 */
.L_x_3:
[----:B------:R-:W-:Y:S02]  /*0560*/  IMAD.MOV.U32 R14, RZ, RZ, 0x0 ;  /* 0x00000000ff0e7424 */ /* 0x000fe400078e00ff */
[----:B------:R-:W-:-:S06]  /*0570*/  IMAD.MOV.U32 R15, RZ, RZ, 0x402e0000 ;  /* 0x402e0000ff0f7424 */ /* 0x000fcc00078e00ff */
[----:B------:R-:W-:Y:S01]  /*0580*/  DFMA R8, R8, R14, 25 ;  /* 0x403900000808742b */ /* 0x000fe2000000000e */
[----:B------:R-:W-:-:S06]  /*0590*/  IMAD.WIDE R14, R4, 0x8, R12 ;  /* 0x00000008040e7825 */ /* 0x000fcc00078e020c */
[----:B------:R0:W-:Y:S04]  /*05a0*/  STG.E.64 desc[UR4][R14.64], R8 ;  /* 0x000000080e007986 */ /* 0x0001e8000c101b04 */
.L_x_2:
[----:B------:R-:W-:Y:S05]  /*05b0*/  BSYNC.RECONVERGENT B0 ;  /* 0x0000000000007941 */ /* 0x000fea0003800200 */
.L_x_1:
[----:B------:R-:W-:Y:S02]  /*05c0*/  IMAD R11, R2, 0x80, R11 ;  /* 0x00000080020b7824 */ /* 0x000fe400078e020b */
[----:B------:R-:W-:Y:S01]  /*05d0*/  VIADD R4, R4, 0x80 ;  /* 0x0000008004047836 */ /* 0x000fe20000000000 */
[----:B------:R-:W-:Y:S06]  /*05e0*/  @P1 BRA `(.L_x_5) ;  /* 0xfffffffc00001947 */ /* 0x000fec000383ffff */
[----:B------:R-:W-:Y:S05]  /*05f0*/  EXIT ;  /* 0x000000000000794d */ /* 0x000fea0003800000 */
.L_x_0:
        /* <DEDUP_REMOVED lines=12> */
.L_x_8:
[----:B------:R-:W-:Y:S01]  /*06c0*/  IMAD.HI.U32 R0, R7, 0x3, RZ ;  /* 0x0000000307007827 */ /* 0x000fe200078e00ff */
[----:B------:R-:W-:Y:S04]  /*06d0*/  BSSY.RECONVERGENT B0, `(.L_x_6) ;  /* 0x0000031000007945 */ /* 0x000fe80003800200 */
[----:B0-----:R-:W-:-:S04]  /*06e0*/  IADD3 R9, PT, PT, -R0, R7, RZ ;  /* 0x0000000700097210 */ /* 0x001fc80007ffe1ff */
[----:B------:R-:W-:-:S04]  /*06f0*/  LEA.HI R9, R9, R0, RZ, 0x1f ;  /* 0x0000000009097211 */ /* 0x000fc800078ff8ff */
[----:B------:R-:W-:-:S05]  /*0700*/  SHF.R.U32.HI R0, RZ, 0x1e, R9 ;  /* 0x0000001eff007819 */ /* 0x000fca0000011609 */
[----:B------:R-:W-:-:S05]  /*0710*/  IMAD R0, R0, -0x7fffffff, R7 ;  /* 0x8000000100007824 */ /* 0x000fca00078e0207 */
[----:B------:R-:W-:-:S05]  /*0720*/  VIMNMX.U32 R0, PT, PT, R0, 0x1, !PT ;  /* 0x0000000100007848 */ /* 0x000fca0007fe0000 */
[----:B------:R-:W-:-:S06]  /*0730*/  IMAD.WIDE.U32 R8, R0, 0x1994d20a, RZ ;  /* 0x1994d20a00087825 */ /* 0x000fcc00078e00ff */
[----:B------:R-:W-:-:S04]  /*0740*/  IMAD.WIDE.U32 R12, R9, 0x20000001, RZ ;  /* 0x20000001090c7825 */ /* 0x000fc800078e00ff */
[----:B------:R-:W-:-:S04]  /*0750*/  IMAD.WIDE.U32 R14, P0, R8, 0x10000000, R12 ;  /* 0x10000000080e7825 */ /* 0x000fc8000780000c */
[----:B------:R-:W-:-:S04]  /*0760*/  IMAD.WIDE.U32 R12, R8, 0x20000001, RZ ;  /* 0x20000001080c7825 */ /* 0x000fc800078e00ff */
[----:B------:R-:W-:Y:S01]  /*0770*/  IMAD.X R17, RZ, RZ, RZ, P0 ;  /* 0x000000ffff117224 */ /* 0x000fe200000e06ff */
[----:B------:R-:W-:Y:S01]  /*0780*/  IADD3 RZ, P0, PT, R13, R14, RZ ;  /* 0x0000000e0dff7210 */ /* 0x000fe20007f1e0ff */
[----:B------:R-:W-:-:S04]  /*0790*/  IMAD.MOV.U32 R16, RZ, RZ, R15 ;  /* 0x000000ffff107224 */ /* 0x000fc800078e000f */
        /* <DEDUP_REMOVED lines=25> */
[----:B------:R-:W-:Y:S01]  /*0930*/  DFMA R8, R16, R8, R12 ;  /* 0x000000081008722b */ /* 0x000fe2000000000c */
[----:B------:R-:W-:-:S09]  /*0940*/  IMAD.WIDE R12, R2, 0x8, R10 ;  /* 0x00000008020c7825 */ /* 0x000fd200078e020a */
[----:B------:R-:W-:-:S05]  /*0950*/  FFMA R0, RZ, 27.999998092651367188, R9 ;  /* 0x41dfffffff007823 */ /* 0x000fca0000000009 */
[----:B------:R-:W-:-:S13]  /*0960*/  FSETP.GT.AND P0, PT, |R0|, 1.469367938527859385e-39, PT ;  /* 0x001000000000780b */ /* 0x000fda0003f04200 */
[----:B------:R-:W-:Y:S05]  /*0970*/  @P0 BRA P1, `(.L_x_7) ;  /* 0x0000000000180947 */ /* 0x000fea0000800000 */
[----:B------:R-:W-:Y:S01]  /*0980*/  MOV R18, R14 ;  /* 0x0000000e00127202 */ /* 0x000fe20000000f00 */
[----:B------:R-:W-:Y:S01]  /*0990*/  IMAD.MOV.U32 R19, RZ, RZ, R15 ;  /* 0x000000ffff137224 */ /* 0x000fe200078e000f */
[----:B------:R-:W-:-:S07]  /*09a0*/  MOV R0, 0x9c0 ;  /* 0x000009c000007802 */ /* 0x000fce0000000f00 */
[----:B------:R-:W-:Y:S05]  /*09b0*/  CALL.REL.NOINC `($__internal_0_$__cuda_sm20_div_rn_f64_full) ;  /* 0x0000000000347944 */ /* 0x000fea0003c00000 */
[----:B------:R-:W-:Y:S02]  /*09c0*/  IMAD.MOV.U32 R8, RZ, RZ, R26 ;  /* 0x000000ffff087224 */ /* 0x000fe400078e001a */
[----:B------:R-:W-:-:S07]  /*09d0*/  IMAD.MOV.U32 R9, RZ, RZ, R27 ;  /* 0x000000ffff097224 */ /* 0x000fce00078e001b */
.L_x_7:
[----:B------:R-:W-:Y:S05]  /*09e0*/  BSYNC.RECONVERGENT B0 ;  /* 0x0000000000007941 */ /* 0x000fea0003800200 */
.L_x_6:
[----:B------:R-:W-:Y:S01]  /*09f0*/  VIADD R5, R5, 0x1 ;  /* 0x0000000105057836 */ /* 0x000fe20000000000 */
[----:B------:R-:W-:Y:S01]  /*0a00*/  LEA R7, R4, R7, 0x7 ;  /* 0x0000000704077211 */ /* 0x000fe200078e38ff */
[----:B------:R-:W-:Y:S02]  /*0a10*/  IMAD.MOV.U32 R14, RZ, RZ, 0x0 ;  /* 0x00000000ff0e7424 */ /* 0x000fe400078e00ff */
[----:B------:R-:W-:Y:S01]  /*0a20*/  IMAD.MOV.U32 R15, RZ, RZ, 0x402e0000 ;  /* 0x402e0000ff0f7424 */ /* 0x000fe200078e00ff */
[----:B------:R-:W-:-:S05]  /*0a30*/  ISETP.NE.AND P0, PT, R5, RZ, PT ;  /* 0x000000ff0500720c */ /* 0x000fca0003f05270 */
[----:B------:R-:W-:-:S07]  /*0a40*/  DFMA R8, R8, R14, 25 ;  /* 0x403900000808742b */ /* 0x000fce000000000e */
[----:B------:R0:W-:Y:S01]  /*0a50*/  STG.E.64 desc[UR4][R12.64], R8 ;  /* 0x000000080c007986 */ /* 0x0001e2000c101b04 */
[----:B------:R-:W-:Y:S05]  /*0a60*/  @!P0 EXIT ;  /* 0x000000000000894d */ /* 0x000fea0003800000 */
[----:B------:R-:W-:Y:S01]  /*0a70*/  VIADD R2, R2, 0x80 ;  /* 0x0000008002027836 */ /* 0x000fe20000000000 */
[----:B------:R-:W-:Y:S06]  /*0a80*/  BRA `(.L_x_8) ;  /* 0xfffffffc000c7947 */ /* 0x000fec000383ffff */
        .weak           $__internal_0_$__cuda_sm20_div_rn_f64_full
        .type           $__internal_0_$__cuda_sm20_div_rn_f64_full,@function
        .size           $__internal_0_$__cuda_sm20_div_rn_f64_full,(.L_x_33 - $__internal_0_$__cuda_sm20_div_rn_f64_full)
$__internal_0_$__cuda_sm20_div_rn_f64_full:
[C---:B------:R-:W-:Y:S01]  /*0a90*/  FSETP.GEU.AND P0, PT, |R3|.reuse, 1.469367938527859385e-39, PT ;  /* 0x001000000300780b */ /* 0x040fe20003f0e200 */
[----:B------:R-:W-:Y:S01]  /*0aa0*/  IMAD.U32 R16, RZ, RZ, UR6 ;  /* 0x00000006ff107e24 */ /* 0x000fe2000f8e00ff */
[----:B------:R-:W-:Y:S01]  /*0ab0*/  LOP3.LUT R6, R3, 0x800fffff, RZ, 0xc0, !PT ;  /* 0x800fffff03067812 */ /* 0x000fe200078ec0ff */
[----:B------:R-:W-:Y:S01]  /*0ac0*/  IMAD.MOV.U32 R17, RZ, RZ, R3 ;  /* 0x000000ffff117224 */ /* 0x000fe200078e0003 */
[C---:B------:R-:W-:Y:S01]  /*0ad0*/  FSETP.GEU.AND P3, PT, |R19|.reuse, 1.469367938527859385e-39, PT ;  /* 0x001000001300780b */ /* 0x040fe20003f6e200 */
[----:B------:R-:W-:Y:S01]  /*0ae0*/  IMAD.U32 R14, RZ, RZ, UR6 ;  /* 0x00000006ff0e7e24 */ /* 0x000fe2000f8e00ff */
[----:B------:R-:W-:Y:S01]  /*0af0*/  LOP3.LUT R15, R6, 0x3ff00000, RZ, 0xfc, !PT ;  /* 0x3ff00000060f7812 */ /* 0x000fe200078efcff */
[----:B------:R-:W-:Y:S01]  /*0b00*/  IMAD.MOV.U32 R24, RZ, RZ, 0x1 ;  /* 0x00000001ff187424 */ /* 0x000fe200078e00ff */
[----:B------:R-:W-:Y:S01]  /*0b10*/  LOP3.LUT R6, R19, 0x7ff00000, RZ, 0xc0, !PT ;  /* 0x7ff0000013067812 */ /* 0x000fe200078ec0ff */
[----:B------:R-:W-:Y:S01]  /*0b20*/  IMAD.MOV.U32 R22, RZ, RZ, 0x1ca00000 ;  /* 0x1ca00000ff167424 */ /* 0x000fe200078e00ff */
[----:B------:R-:W-:Y:S01]  /*0b30*/  LOP3.LUT R23, R3, 0x7ff00000, RZ, 0xc0, !PT ;  /* 0x7ff0000003177812 */ /* 0x000fe200078ec0ff */
[----:B------:R-:W-:Y:S02]  /*0b40*/  BSSY.RECONVERGENT B2, `(.L_x_9) ;  /* 0x000004e000027945 */ /* 0x000fe40003800200 */
[----:B------:R-:W-:Y:S01]  /*0b50*/  @!P0 DMUL R14, R16, 8.98846567431157953865e+307 ;  /* 0x7fe00000100e8828 */ /* 0x000fe20000000000 */
[----:B------:R-:W-:-:S03]  /*0b60*/  ISETP.GE.U32.AND P2, PT, R6, R23, PT ;  /* 0x000000170600720c */ /* 0x000fc60003f46070 */
[----:B------:R-:W-:Y:S02]  /*0b70*/  @!P3 LOP3.LUT R9, R17, 0x7ff00000, RZ, 0xc0, !PT ;  /* 0x7ff000001109b812 */ /* 0x000fe400078ec0ff */
[----:B------:R-:W0:Y:S02]  /*0b80*/  MUFU.RCP64H R25, R15 ;  /* 0x0000000f00197308 */ /* 0x000e240000001800 */
[----:B------:R-:W-:Y:S02]  /*0b90*/  @!P3 ISETP.GE.U32.AND P4, PT, R6, R9, PT ;  /* 0x000000090600b20c */ /* 0x000fe40003f86070 */
[----:B------:R-:W-:Y:S02]  /*0ba0*/  SEL R9, R22, 0x63400000, !P2 ;  /* 0x6340000016097807 */ /* 0x000fe40005000000 */
[----:B------:R-:W-:Y:S02]  /*0bb0*/  @!P0 LOP3.LUT R23, R15, 0x7ff00000, RZ, 0xc0, !PT ;  /* 0x7ff000000f178812 */ /* 0x000fe400078ec0ff */
[----:B------:R-:W-:Y:S01]  /*0bc0*/  LOP3.LUT R9, R9, 0x800fffff, R19, 0xf8, !PT ;  /* 0x800fffff09097812 */ /* 0x000fe200078ef813 */
[----:B0-----:R-:W-:-:S08]  /*0bd0*/  DFMA R20, R24, -R14, 1 ;  /* 0x3ff000001814742b */ /* 0x001fd0000000080e */
[----:B------:R-:W-:-:S08]  /*0be0*/  DFMA R20, R20, R20, R20 ;  /* 0x000000141414722b */ /* 0x000fd00000000014 */
[----:B------:R-:W-:Y:S01]  /*0bf0*/  DFMA R20, R24, R20, R24 ;  /* 0x000000141814722b */ /* 0x000fe20000000018 */
[----:B------:R-:W-:Y:S01]  /*0c00*/  @!P3 SEL R25, R22, 0x63400000, !P4 ;  /* 0x634000001619b807 */ /* 0x000fe20006000000 */
[----:B------:R-:W-:-:S03]  /*0c10*/  @!P3 IMAD.MOV.U32 R24, RZ, RZ, RZ ;  /* 0x000000ffff18b224 */ /* 0x000fc600078e00ff */
[----:B------:R-:W-:-:S03]  /*0c20*/  @!P3 LOP3.LUT R8, R25, 0x80000000, R19, 0xf8, !PT ;  /* 0x800000001908b812 */ /* 0x000fc600078ef813 */
[----:B------:R-:W-:Y:S01]  /*0c30*/  DFMA R26, R20, -R14, 1 ;  /* 0x3ff00000141a742b */ /* 0x000fe2000000080e */
[----:B------:R-:W-:Y:S02]  /*0c40*/  @!P3 LOP3.LUT R25, R8, 0x100000, RZ, 0xfc, !PT ;  /* 0x001000000819b812 */ /* 0x000fe400078efcff */
[----:B------:R-:W-:-:S05]  /*0c50*/  MOV R8, R18 ;  /* 0x0000001200087202 */ /* 0x000fca0000000f00 */
[----:B------:R-:W-:Y:S02]  /*0c60*/  DFMA R26, R20, R26, R20 ;  /* 0x0000001a141a722b */ /* 0x000fe40000000014 */
[----:B------:R-:W-:-:S08]  /*0c70*/  @!P3 DFMA R8, R8, 2, -R24 ;  /* 0x400000000808b82b */ /* 0x000fd00000000818 */
[----:B------:R-:W-:-:S08]  /*0c80*/  DMUL R24, R26, R8 ;  /* 0x000000081a187228 */ /* 0x000fd00000000000 */
[----:B------:R-:W-:-:S08]  /*0c90*/  DFMA R20, R24, -R14, R8 ;  /* 0x8000000e1814722b */ /* 0x000fd00000000008 */
[----:B------:R-:W-:Y:S01]  /*0ca0*/  DFMA R20, R26, R20, R24 ;  /* 0x000000141a14722b */ /* 0x000fe20000000018 */
[----:B------:R-:W-:Y:S01]  /*0cb0*/  IMAD.MOV.U32 R24, RZ, RZ, R6 ;  /* 0x000000ffff187224 */ /* 0x000fe200078e0006 */
[----:B------:R-:W-:-:S05]  /*0cc0*/  @!P3 LOP3.LUT R24, R9, 0x7ff00000, RZ, 0xc0, !PT ;  /* 0x7ff000000918b812 */ /* 0x000fca00078ec0ff */
[----:B------:R-:W-:-:S05]  /*0cd0*/  VIADD R25, R24, 0xffffffff ;  /* 0xffffffff18197836 */ /* 0x000fca0000000000 */
[----:B------:R-:W-:Y:S01]  /*0ce0*/  ISETP.GT.U32.AND P0, PT, R25, 0x7feffffe, PT ;  /* 0x7feffffe1900780c */ /* 0x000fe20003f04070 */
[----:B------:R-:W-:-:S05]  /*0cf0*/  VIADD R25, R23, 0xffffffff ;  /* 0xffffffff17197836 */ /* 0x000fca0000000000 */
[----:B------:R-:W-:-:S13]  /*0d00*/  ISETP.GT.U32.OR P0, PT, R25, 0x7feffffe, P0 ;  /* 0x7feffffe1900780c */ /* 0x000fda0000704470 */
[----:B------:R-:W-:Y:S05]  /*0d10*/  @P0 BRA `(.L_x_10) ;  /* 0x00000000006c0947 */ /* 0x000fea0003800000 */
[----:B------:R-:W-:-:S04]  /*0d20*/  LOP3.LUT R19, R17, 0x7ff00000, RZ, 0xc0, !PT ;  /* 0x7ff0000011137812 */ /* 0x000fc800078ec0ff */
[CC--:B------:R-:W-:Y:S02]  /*0d30*/  VIADDMNMX R18, R6.reuse, -R19.reuse, 0xb9600000, !PT ;  /* 0xb960000006127446 */ /* 0x0c0fe40007800913 */
[----:B------:R-:W-:Y:S02]  /*0d40*/  ISETP.GE.U32.AND P0, PT, R6, R19, PT ;  /* 0x000000130600720c */ /* 0x000fe40003f06070 */
[----:B------:R-:W-:Y:S02]  /*0d50*/  VIMNMX R6, PT, PT, R18, 0x46a00000, PT ;  /* 0x46a0000012067848 */ /* 0x000fe40003fe0100 */
[----:B------:R-:W-:Y:S02]  /*0d60*/  SEL R19, R22, 0x63400000, !P0 ;  /* 0x6340000016137807 */ /* 0x000fe40004000000 */
[----:B------:R-:W-:-:S03]  /*0d70*/  MOV R18, RZ ;  /* 0x000000ff00127202 */ /* 0x000fc60000000f00 */
[----:B------:R-:W-:-:S04]  /*0d80*/  IMAD.IADD R6, R6, 0x1, -R19 ;  /* 0x0000000106067824 */ /* 0x000fc800078e0a13 */
[----:B------:R-:W-:-:S06]  /*0d90*/  VIADD R19, R6, 0x7fe00000 ;  /* 0x7fe0000006137836 */ /* 0x000fcc0000000000 */
[----:B------:R-:W-:-:S10]  /*0da0*/  DMUL R26, R20, R18 ;  /* 0x00000012141a7228 */ /* 0x000fd40000000000 */
[----:B------:R-:W-:-:S13]  /*0db0*/  FSETP.GTU.AND P0, PT, |R27|, 1.469367938527859385e-39, PT ;  /* 0x001000001b00780b */ /* 0x000fda0003f0c200 */
[----:B------:R-:W-:Y:S05]  /*0dc0*/  @P0 BRA `(.L_x_11) ;  /* 0x0000000000940947 */ /* 0x000fea0003800000 */
[----:B------:R-:W-:Y:S01]  /*0dd0*/  DFMA R8, R20, -R14, R8 ;  /* 0x8000000e1408722b */ /* 0x000fe20000000008 */
[----:B------:R-:W-:-:S09]  /*0de0*/  IMAD.MOV.U32 R18, RZ, RZ, RZ ;  /* 0x000000ffff127224 */ /* 0x000fd200078e00ff */
[C---:B------:R-:W-:Y:S02]  /*0df0*/  FSETP.NEU.AND P0, PT, R9.reuse, RZ, PT ;  /* 0x000000ff0900720b */ /* 0x040fe40003f0d000 */
[----:B------:R-:W-:-:S04]  /*0e00*/  LOP3.LUT R15, R9, 0x80000000, R17, 0x48, !PT ;  /* 0x80000000090f7812 */ /* 0x000fc800078e4811 */
[----:B------:R-:W-:-:S07]  /*0e10*/  LOP3.LUT R19, R15, R19, RZ, 0xfc, !PT ;  /* 0x000000130f137212 */ /* 0x000fce00078efcff */
[----:B------:R-:W-:Y:S05]  /*0e20*/  @!P0 BRA `(.L_x_11) ;  /* 0x00000000007c8947 */ /* 0x000fea0003800000 */
[----:B------:R-:W-:Y:S01]  /*0e30*/  IMAD.MOV R9, RZ, RZ, -R6 ;  /* 0x000000ffff097224 */ /* 0x000fe200078e0a06 */
[----:B------:R-:W-:Y:S01]  /*0e40*/  DMUL.RP R18, R20, R18 ;  /* 0x0000001214127228 */ /* 0x000fe20000008000 */
[----:B------:R-:W-:-:S06]  /*0e50*/  IMAD.MOV.U32 R8, RZ, RZ, RZ ;  /* 0x000000ffff087224 */ /* 0x000fcc00078e00ff */
[----:B------:R-:W-:-:S03]  /*0e60*/  DFMA R8, R26, -R8, R20 ;  /* 0x800000081a08722b */ /* 0x000fc60000000014 */
[----:B------:R-:W-:-:S03]  /*0e70*/  LOP3.LUT R15, R19, R15, RZ, 0x3c, !PT ;  /* 0x0000000f130f7212 */ /* 0x000fc600078e3cff */
[----:B------:R-:W-:-:S04]  /*0e80*/  IADD3 R8, PT, PT, -R6, -0x43300000, RZ ;  /* 0xbcd0000006087810 */ /* 0x000fc80007ffe1ff */
[----:B------:R-:W-:-:S04]  /*0e90*/  FSETP.NEU.AND P0, PT, |R9|, R8, PT ;  /* 0x000000080900720b */ /* 0x000fc80003f0d200 */
[----:B------:R-:W-:Y:S02]  /*0ea0*/  FSEL R26, R18, R26, !P0 ;  /* 0x0000001a121a7208 */ /* 0x000fe40004000000 */
[----:B------:R-:W-:Y:S01]  /*0eb0*/  FSEL R27, R15, R27, !P0 ;  /* 0x0000001b0f1b7208 */ /* 0x000fe20004000000 */
[----:B------:R-:W-:Y:S06]  /*0ec0*/  BRA `(.L_x_11) ;  /* 0x0000000000547947 */ /* 0x000fec0003800000 */
.L_x_10:
[----:B------:R-:W-:-:S14]  /*0ed0*/  DSETP.NAN.AND P0, PT, R18, R18, PT ;  /* 0x000000121200722a */ /* 0x000fdc0003f08000 */
[----:B------:R-:W-:Y:S05]  /*0ee0*/  @P0 BRA `(.L_x_12) ;  /* 0x0000000000440947 */ /* 0x000fea0003800000 */
[----:B------:R-:W-:-:S14]  /*0ef0*/  DSETP.NAN.AND P0, PT, R16, R16, PT ;  /* 0x000000101000722a */ /* 0x000fdc0003f08000 */
[----:B------:R-:W-:Y:S05]  /*0f00*/  @P0 BRA `(.L_x_13) ;  /* 0x0000000000300947 */ /* 0x000fea0003800000 */
[----:B------:R-:W-:Y:S01]  /*0f10*/  ISETP.NE.AND P0, PT, R24, R23, PT ;  /* 0x000000171800720c */ /* 0x000fe20003f05270 */
[----:B------:R-:W-:Y:S02]  /*0f20*/  IMAD.MOV.U32 R26, RZ, RZ, 0x0 ;  /* 0x00000000ff1a7424 */ /* 0x000fe400078e00ff */
[----:B------:R-:W-:-:S10]  /*0f30*/  IMAD.MOV.U32 R27, RZ, RZ, -0x80000 ;  /* 0xfff80000ff1b7424 */ /* 0x000fd400078e00ff */
[----:B------:R-:W-:Y:S05]  /*0f40*/  @!P0 BRA `(.L_x_11) ;  /* 0x0000000000348947 */ /* 0x000fea0003800000 */
[----:B------:R-:W-:Y:S02]  /*0f50*/  ISETP.NE.AND P0, PT, R24, 0x7ff00000, PT ;  /* 0x7ff000001800780c */ /* 0x000fe40003f05270 */
[----:B------:R-:W-:Y:S02]  /*0f60*/  LOP3.LUT R27, R19, 0x80000000, R17, 0x48, !PT ;  /* 0x80000000131b7812 */ /* 0x000fe400078e4811 */
[----:B------:R-:W-:-:S13]  /*0f70*/  ISETP.EQ.OR P0, PT, R23, RZ, !P0 ;  /* 0x000000ff1700720c */ /* 0x000fda0004702670 */
[----:B------:R-:W-:Y:S01]  /*0f80*/  @P0 LOP3.LUT R6, R27, 0x7ff00000, RZ, 0xfc, !PT ;  /* 0x7ff000001b060812 */ /* 0x000fe200078efcff */
[----:B------:R-:W-:Y:S01]  /*0f90*/  @!P0 IMAD.MOV.U32 R26, RZ, RZ, RZ ;  /* 0x000000ffff1a8224 */ /* 0x000fe200078e00ff */
[----:B------:R-:W-:-:S03]  /*0fa0*/  @P0 MOV R26, RZ ;  /* 0x000000ff001a0202 */ /* 0x000fc60000000f00 */
[----:B------:R-:W-:Y:S01]  /*0fb0*/  @P0 IMAD.MOV.U32 R27, RZ, RZ, R6 ;  /* 0x000000ffff1b0224 */ /* 0x000fe200078e0006 */
[----:B------:R-:W-:Y:S06]  /*0fc0*/  BRA `(.L_x_11) ;  /* 0x0000000000147947 */ /* 0x000fec0003800000 */
.L_x_13:
[----:B------:R-:W-:Y:S01]  /*0fd0*/  LOP3.LUT R27, R17, 0x80000, RZ, 0xfc, !PT ;  /* 0x00080000111b7812 */ /* 0x000fe200078efcff */
[----:B------:R-:W-:Y:S01]  /*0fe0*/  IMAD.MOV.U32 R26, RZ, RZ, R16 ;  /* 0x000000ffff1a7224 */ /* 0x000fe200078e0010 */
[----:B------:R-:W-:Y:S06]  /*0ff0*/  BRA `(.L_x_11) ;  /* 0x0000000000087947 */ /* 0x000fec0003800000 */
.L_x_12:
[----:B------:R-:W-:Y:S01]  /*1000*/  LOP3.LUT R27, R19, 0x80000, RZ, 0xfc, !PT ;  /* 0x00080000131b7812 */ /* 0x000fe200078efcff */
[----:B------:R-:W-:-:S07]  /*1010*/  IMAD.MOV.U32 R26, RZ, RZ, R18 ;  /* 0x000000ffff1a7224 */ /* 0x000fce00078e0012 */
.L_x_11:
[----:B------:R-:W-:Y:S05]  /*1020*/  BSYNC.RECONVERGENT B2 ;  /* 0x0000000000027941 */ /* 0x000fea0003800200 */
.L_x_9:
[----:B------:R-:W-:Y:S02]  /*1030*/  IMAD.MOV.U32 R8, RZ, RZ, R0 ;  /* 0x000000ffff087224 */ /* 0x000fe400078e0000 */
[----:B------:R-:W-:-:S04]  /*1040*/  IMAD.MOV.U32 R9, RZ, RZ, 0x0 ;  /* 0x00000000ff097424 */ /* 0x000fc800078e00ff */
[----:B------:R-:W-:Y:S05]  /*1050*/  RET.REL.NODEC R8 `(_ZN3cub18CUB_300001_SM_10006detail9transform16transform_kernelINS2_10policy_hubILb1EN4cuda3std3__45tupleIJN6thrust24THRUST_300001_SM_1000_NS17counting_iteratorIiNSA_11use_defaultESC_SC_EEEEEE10policy1000El13rng_transformNSA_6detail15normal_iteratorINSA_10device_ptrIdEEEEJSD_EEEvT0_iT1_T2_DpNS2_10kernel_argIT3_EE) ;  /* 0xffffffec08e87950 */ /* 0x000fea0003c3ffff */
.L_x_14:
[----:B------:R-:W-:-:S00]  /*1060*/  BRA `(.L_x_14) ;  /* 0xfffffffc00fc7947 */ /* 0x000fc0000383ffff */
[----:B------:R-:W-:-:S00]  /*1070*/  NOP ;  /* 0x0000000000007918 */ /* 0x000fc00000000000 */
        /* <DEDUP_REMOVED lines=8> */
.L_x_33:


//--------------------- .text._ZN3cub18CUB_300001_SM_10006detail9transform16transform_kernelINS2_10policy_hubILb1EN4cuda3std3__45tupleIJN6thrust24THRUST_300001_SM_1000_NS17counting_iteratorIiNSA_11use_defaultESC_SC_EEEEEE10policy1000Ei13rng_transformNSA_6detail15normal_iteratorINSA_10device_ptrIdEEEEJSD_EEEvT0_iT1_T2_DpNS2_10kernel_argIT3_EE --------------------------
	.section	.text._ZN3cub18CUB_300001_SM_10006detail9transform16transform_kernelINS2_10policy_hubILb1EN4cuda3std3__45tupleIJN6thrust24THRUST_300001_SM_1000_NS17counting_iteratorIiNSA_11use_defaultESC_SC_EEEEEE10policy1000Ei13rng_transformNSA_6detail15normal_iteratorINSA_10device_ptrIdEEEEJSD_EEEvT0_iT1_T2_DpNS2_10kernel_argIT3_EE,"ax",@progbits
	.align	128
        .global         _ZN3cub18CUB_300001_SM_10006detail9transform16transform_kernelINS2_10policy_hubILb1EN4cuda3std3__45tupleIJN6thrust24THRUST_300001_SM_1000_NS17counting_iteratorIiNSA_11use_defaultESC_SC_EEEEEE10policy1000Ei13rng_transformNSA_6detail15normal_iteratorINSA_10device_ptrIdEEEEJSD_EEEvT0_iT1_T2_DpNS2_10kernel_argIT3_EE
        .type           _ZN3cub18CUB_300001_SM_10006detail9transform16transform_kernelINS2_10policy_hubILb1EN4cuda3std3__45tupleIJN6thrust24THRUST_300001_SM_1000_NS17counting_iteratorIiNSA_11use_defaultESC_SC_EEEEEE10policy1000Ei13rng_transformNSA_6detail15normal_iteratorINSA_10device_ptrIdEEEEJSD_EEEvT0_iT1_T2_DpNS2_10kernel_argIT3_EE,@function
        .size           _ZN3cub18CUB_300001_SM_10006detail9transform16transform_kernelINS2_10policy_hubILb1EN4cuda3std3__45tupleIJN6thrust24THRUST_300001_SM_1000_NS17counting_iteratorIiNSA_11use_defaultESC_SC_EEEEEE10policy1000Ei13rng_transformNSA_6detail15normal_iteratorINSA_10device_ptrIdEEEEJSD_EEEvT0_iT1_T2_DpNS2_10kernel_argIT3_EE,(.L_x_34 - _ZN3cub18CUB_300001_SM_10006detail9transform16transform_kernelINS2_10policy_hubILb1EN4cuda3std3__45tupleIJN6thrust24THRUST_300001_SM_1000_NS17counting_iteratorIiNSA_11use_defaultESC_SC_EEEEEE10policy1000Ei13rng_transformNSA_6detail15normal_iteratorINSA_10device_ptrIdEEEEJSD_EEEvT0_iT1_T2_DpNS2_10kernel_argIT3_EE)
        .other          _ZN3cub18CUB_300001_SM_10006detail9transform16transform_kernelINS2_10policy_hubILb1EN4cuda3std3__45tupleIJN6thrust24THRUST_300001_SM_1000_NS17counting_iteratorIiNSA_11use_defaultESC_SC_EEEEEE10policy1000Ei13rng_transformNSA_6detail15normal_iteratorINSA_10device_ptrIdEEEEJSD_EEEvT0_iT1_T2_DpNS2_10kernel_argIT3_EE,@"STO_CUDA_ENTRY STV_DEFAULT"
_ZN3cub18CUB_300001_SM_10006detail9transform16transform_kernelINS2_10policy_hubILb1EN4cuda3std3__45tupleIJN6thrust24THRUST_300001_SM_1000_NS17counting_iteratorIiNSA_11use_defaultESC_SC_EEEEEE10policy1000Ei13rng_transformNSA_6detail15normal_iteratorINSA_10device_ptrIdEEEEJSD_EEEvT0_iT1_T2_DpNS2_10kernel_argIT3_EE:
.text._ZN3cub18CUB_300001_SM_10006detail9transform16transform_kernelINS2_10policy_hubILb1EN4cuda3std3__45tupleIJN6thrust24THRUST_300001_SM_1000_NS17counting_iteratorIiNSA_11use_defaultESC_SC_EEEEEE10policy1000Ei13rng_transformNSA_6detail15normal_iteratorINSA_10device_ptrIdEEEEJSD_EEEvT0_iT1_T2_DpNS2_10kernel_argIT3_EE:
[----:B------:R-:W-:Y:S08]  /*0000*/  LDC R1, c[0x0][0x37c] ;  /* 0x0000df00ff017b82 */ /* 0x000ff00000000800 */
[----:B------:R-:W0:Y:S01]  /*0010*/  LDC.64 R2, c[0x0][0x380] ;  /* 0x0000e000ff027b82 */ /* 0x000e220000000a00 */
[----:B------:R-:W-:-:S07]  /*0020*/  UMOV UR6, 0xff800000 ;  /* 0xff80000000067882 */ /* 0x000fce0000000000 */
[----:B------:R-:W1:Y:S01]  /*0030*/  S2UR UR4, SR_CTAID.X ;  /* 0x00000000000479c3 */ /* 0x000e620000002500 */
[----:B0-----:R-:W-:-:S04]  /*0040*/  IMAD.SHL.U32 R6, R3, 0x80, RZ ;  /* 0x0000008003067824 */ /* 0x001fc800078e00ff */
[----:B-1----:R-:W-:Y:S01]  /*0050*/  IMAD R5, R6, UR4, RZ ;  /* 0x0000000406057c24 */ /* 0x002fe2000f8e02ff */
[----:B------:R-:W0:Y:S03]  /*0060*/  LDCU.64 UR4, c[0x0][0x358] ;  /* 0x00006b00ff0477ac */ /* 0x000e260008000a00 */
[----:B------:R-:W-:Y:S02]  /*0070*/  IMAD.IADD R7, R2, 0x1, -R5 ;  /* 0x0000000102077824 */ /* 0x000fe400078e0a05 */
[----:B------:R-:W-:-:S03]  /*0080*/  IMAD.MOV.U32 R2, RZ, RZ, 0x41dfffff ;  /* 0x41dfffffff027424 */ /* 0x000fc600078e00ff */
[CC--:B------:R-:W-:Y:S02]  /*0090*/  ISETP.GT.AND P0, PT, R6.reuse, R7.reuse, PT ;  /* 0x000000070600720c */ /* 0x0c0fe40003f04270 */
[----:B------:R-:W-:-:S11]  /*00a0*/  VIMNMX R6, PT, PT, R6, R7, PT ;  /* 0x0000000706067248 */ /* 0x000fd60003fe0100 */
[----:B0-----:R-:W-:Y:S05]  /*00b0*/  @P0 BRA `(.L_x_15) ;  /* 0x00000004001c0947 */ /* 0x001fea0003800000 */
        /* <DEDUP_REMOVED lines=8> */
[C---:B-1----:R-:W-:Y:S01]  /*0140*/  IMAD.WIDE R26, R5.reuse, 0x8, R26 ;  /* 0x00000008051a7825 */ /* 0x042fe200078e021a */
[----:B0-----:R-:W-:-:S05]  /*0150*/  IADD3 R13, PT, PT, R5, UR7, R8 ;  /* 0x00000007050d7c10 */ /* 0x001fca000fffe008 */
[----:B--2---:R-:W-:-:S07]  /*0160*/  IMAD R13, R13, UR8, RZ ;  /* 0x000000080d0d7c24 */ /* 0x004fce000f8e02ff */
.L_x_18:
[C---:B------:R-:W-:Y:S01]  /*0170*/  IMAD.HI.U32 R0, R13.reuse, 0x3, RZ ;  /* 0x000000030d007827 */ /* 0x040fe200078e00ff */
[----:B------:R-:W-:Y:S03]  /*0180*/  BSSY.RECONVERGENT B0, `(.L_x_16) ;  /* 0x0000030000007945 */ /* 0x000fe60003800200 */
[----:B------:R-:W-:-:S05]  /*0190*/  IMAD.IADD R3, R13, 0x1, -R0 ;  /* 0x000000010d037824 */ /* 0x000fca00078e0a00 */
[----:B------:R-:W-:-:S04]  /*01a0*/  LEA.HI R3, R3, R0, RZ, 0x1f ;  /* 0x0000000003037211 */ /* 0x000fc800078ff8ff */
[----:B------:R-:W-:-:S05]  /*01b0*/  SHF.R.U32.HI R0, RZ, 0x1e, R3 ;  /* 0x0000001eff007819 */ /* 0x000fca0000011603 */
[----:B------:R-:W-:-:S05]  /*01c0*/  IMAD R0, R0, -0x7fffffff, R13 ;  /* 0x8000000100007824 */ /* 0x000fca00078e020d */
[----:B------:R-:W-:-:S05]  /*01d0*/  VIMNMX.U32 R0, PT, PT, R0, 0x1, !PT ;  /* 0x0000000100007848 */ /* 0x000fca0007fe0000 */
[----:B0-----:R-:W-:-:S06]  /*01e0*/  IMAD.WIDE.U32 R4, R0, 0x1994d20a, RZ ;  /* 0x1994d20a00047825 */ /* 0x001fcc00078e00ff */
[----:B------:R-:W-:-:S04]  /*01f0*/  IMAD.WIDE.U32 R6, R5, 0x20000001, RZ ;  /* 0x2000000105067825 */ /* 0x000fc800078e00ff */
[----:B------:R-:W-:-:S04]  /*0200*/  IMAD.WIDE.U32 R10, P0, R4, 0x10000000, R6 ;  /* 0x10000000040a7825 */ /* 0x000fc80007800006 */
[----:B------:R-:W-:Y:S01]  /*0210*/  IMAD.WIDE.U32 R6, R4, 0x20000001, RZ ;  /* 0x2000000104067825 */ /* 0x000fe200078e00ff */
[----:B------:R-:W-:-:S03]  /*0220*/  IADD3.X R15, PT, PT, RZ, RZ, RZ, P0, !PT ;  /* 0x000000ffff0f7210 */ /* 0x000fc600007fe4ff */
[----:B------:R-:W-:Y:S01]  /*0230*/  IMAD.MOV.U32 R14, RZ, RZ, R11 ;  /* 0x000000ffff0e7224 */ /* 0x000fe200078e000b */
[----:B------:R-:W-:-:S05]  /*0240*/  IADD3 RZ, P0, PT, R7, R10, RZ ;  /* 0x0000000a07ff7210 */ /* 0x000fca0007f1e0ff */
[----:B------:R-:W-:-:S04]  /*0250*/  IMAD.WIDE.U32.X R6, R5, 0x10000000, R14, P0 ;  /* 0x1000000005067825 */ /* 0x000fc800000e040e */
[----:B------:R-:W-:Y:S01]  /*0260*/  IMAD.MOV.U32 R5, RZ, RZ, 0x41dfffff ;  /* 0x41dfffffff057424 */ /* 0x000fe200078e00ff */
[----:B------:R-:W-:Y:S01]  /*0270*/  SHF.R.U64 R3, R6, 0x1b, R7 ;  /* 0x0000001b06037819 */ /* 0x000fe20000001207 */
[----:B------:R-:W-:Y:S01]  /*0280*/  IMAD.MOV.U32 R6, RZ, RZ, 0x1 ;  /* 0x00000001ff067424 */ /* 0x000fe200078e00ff */
[----:B------:R-:W0:Y:S03]  /*0290*/  MUFU.RCP64H R7, 2.14748262400000000000e+09 ;  /* 0x41dfffff00077908 */ /* 0x000e260000001800 */
[----:B------:R-:W-:Y:S02]  /*02a0*/  IMAD R0, R3, -0x7fffffff, R4 ;  /* 0x8000000103007824 */ /* 0x000fe400078e0204 */
[----:B------:R-:W-:Y:S02]  /*02b0*/  IMAD.MOV.U32 R4, RZ, RZ, -0x800000 ;  /* 0xff800000ff047424 */ /* 0x000fe400078e00ff */
[----:B------:R-:W-:-:S05]  /*02c0*/  IMAD.HI.U32 R3, R0, 0x5e4789c9, RZ ;  /* 0x5e4789c900037827 */ /* 0x000fca00078e00ff */
[----:B------:R-:W-:-:S05]  /*02d0*/  SHF.R.U32.HI R3, RZ, 0xe, R3 ;  /* 0x0000000eff037819 */ /* 0x000fca0000011603 */
[C---:B------:R-:W-:Y:S01]  /*02e0*/  IMAD R0, R3.reuse, -0xadc8, R0 ;  /* 0xffff523803007824 */ /* 0x040fe200078e0200 */
[----:B0-----:R-:W-:Y:S01]  /*02f0*/  DFMA R10, R6, -R4, 1 ;  /* 0x3ff00000060a742b */ /* 0x001fe20000000804 */
[----:B------:R-:W-:Y:S02]  /*0300*/  IMAD R3, R3, 0xd47, RZ ;  /* 0x00000d4703037824 */ /* 0x000fe400078e02ff */
[----:B------:R-:W-:-:S03]  /*0310*/  IMAD R0, R0, 0xbc8f, RZ ;  /* 0x0000bc8f00007824 */ /* 0x000fc600078e02ff */
[----:B------:R-:W-:Y:S02]  /*0320*/  LOP3.LUT R15, R3, 0x7fffffff, RZ, 0x3c, !PT ;  /* 0x7fffffff030f7812 */ /* 0x000fe400078e3cff */
[----:B------:R-:W-:Y:S01]  /*0330*/  ISETP.GE.U32.AND P0, PT, R0, R3, PT ;  /* 0x000000030000720c */ /* 0x000fe20003f06070 */
[----:B------:R-:W-:-:S08]  /*0340*/  DFMA R10, R10, R10, R10 ;  /* 0x0000000a0a0a722b */ /* 0x000fd0000000000a */
[----:B------:R-:W-:-:S04]  /*0350*/  DFMA R6, R6, R10, R6 ;  /* 0x0000000a0606722b */ /* 0x000fc80000000006 */
[----:B------:R-:W-:-:S04]  /*0360*/  @P0 IADD3 R15, PT, PT, -R3, RZ, RZ ;  /* 0x000000ff030f0210 */ /* 0x000fc80007ffe1ff */
        /* <DEDUP_REMOVED lines=12> */
[----:B------:R-:W-:Y:S01]  /*0430*/  IMAD.MOV.U32 R19, RZ, RZ, R11 ;  /* 0x000000ffff137224 */ /* 0x000fe200078e000b */
[----:B------:R-:W-:-:S07]  /*0440*/  MOV R0, 0x460 ;  /* 0x0000046000007802 */ /* 0x000fce0000000f00 */
[----:B---3--:R-:W-:Y:S05]  /*0450*/  CALL.REL.NOINC `($__internal_1_$__cuda_sm20_div_rn_f64_full) ;  /* 0x0000000400607944 */ /* 0x008fea0003c00000 */
[----:B------:R-:W-:Y:S02]  /*0460*/  IMAD.MOV.U32 R4, RZ, RZ, R24 ;  /* 0x000000ffff047224 */ /* 0x000fe400078e0018 */
[----:B------:R-:W-:-:S07]  /*0470*/  IMAD.MOV.U32 R5, RZ, RZ, R25 ;  /* 0x000000ffff057224 */ /* 0x000fce00078e0019 */
.L_x_17:
[----:B------:R-:W-:Y:S05]  /*0480*/  BSYNC.RECONVERGENT B0 ;  /* 0x0000000000007941 */ /* 0x000fea0003800200 */
.L_x_16:
[----:B------:R-:W-:Y:S01]  /*0490*/  VIADD R12, R12, 0x1 ;  /* 0x000000010c0c7836 */ /* 0x000fe20000000000 */
[----:B------:R-:W-:Y:S01]  /*04a0*/  MOV R11, 0x402e0000 ;  /* 0x402e0000000b7802 */ /* 0x000fe20000000f00 */
[----:B------:R-:W-:Y:S02]  /*04b0*/  IMAD.MOV.U32 R10, RZ, RZ, 0x0 ;  /* 0x00000000ff0a7424 */ /* 0x000fe400078e00ff */
[----:B---3--:R-:W-:Y:S01]  /*04c0*/  IMAD R13, R9, 0x80, R13 ;  /* 0x00000080090d7824 */ /* 0x008fe200078e020d */
[----:B------:R-:W-:-:S03]  /*04d0*/  ISETP.NE.AND P0, PT, R12, RZ, PT ;  /* 0x000000ff0c00720c */ /* 0x000fc60003f05270 */
[----:B------:R-:W-:-:S07]  /*04e0*/  DFMA R4, R4, R10, 25 ;  /* 0x403900000404742b */ /* 0x000fce000000000a */
[----:B------:R0:W-:Y:S03]  /*04f0*/  STG.E.64 desc[UR4][R6.64], R4 ;  /* 0x0000000406007986 */ /* 0x0001e6000c101b04 */
[----:B------:R-:W-:Y:S05]  /*0500*/  @!P0 EXIT ;  /* 0x000000000000894d */ /* 0x000fea0003800000 */
[----:B------:R-:W-:Y:S01]  /*0510*/  VIADD R8, R8, 0x80 ;  /* 0x0000008008087836 */ /* 0x000fe20000000000 */
[----:B------:R-:W-:Y:S06]  /*0520*/  BRA `(.L_x_18) ;  /* 0xfffffffc00107947 */ /* 0x000fec000383ffff */
.L_x_15:
        /* <DEDUP_REMOVED lines=11> */
.L_x_23:
[----:B------:R-:W-:Y:S01]  /*05e0*/  ISETP.GE.AND P0, PT, R7, R6, PT ;  /* 0x000000060700720c */ /* 0x000fe20003f06270 */
[----:B------:R-:W-:Y:S01]  /*05f0*/  BSSY.RECONVERGENT B0, `(.L_x_19) ;  /* 0x000003a000007945 */ /* 0x000fe20003800200 */
[----:B------:R-:W-:-:S04]  /*0600*/  IADD3 R9, PT, PT, R9, 0x1, RZ ;  /* 0x0000000109097810 */ /* 0x000fc80007ffe0ff */
        /* <DEDUP_REMOVED lines=16> */
[----:B------:R-:W-:Y:S01]  /*0710*/  IMAD.WIDE.U32.X R10, R5, 0x10000000, R16, P0 ;  /* 0x10000000050a7825 */ /* 0x000fe200000e0410 */
[----:B------:R-:W-:-:S04]  /*0720*/  MOV R5, 0x41dfffff ;  /* 0x41dfffff00057802 */ /* 0x000fc80000000f00 */
        /* <DEDUP_REMOVED lines=28> */
[----:B------:R-:W-:-:S07]  /*08f0*/  MOV R0, 0x910 ;  /* 0x0000091000007802 */ /* 0x000fce0000000f00 */
[----:B---3--:R-:W-:Y:S05]  /*0900*/  CALL.REL.NOINC `($__internal_1_$__cuda_sm20_div_rn_f64_full) ;  /* 0x0000000000347944 */ /* 0x008fea0003c00000 */
[----:B------:R-:W-:Y:S01]  /*0910*/  IMAD.MOV.U32 R4, RZ, RZ, R24 ;  /* 0x000000ffff047224 */ /* 0x000fe200078e0018 */
[----:B------:R-:W-:-:S07]  /*0920*/  MOV R5, R25 ;  /* 0x0000001900057202 */ /* 0x000fce0000000f00 */
.L_x_22:
[----:B------:R-:W-:Y:S05]  /*0930*/  BSYNC.RECONVERGENT B1 ;  /* 0x0000000000017941 */ /* 0x000fea0003800200 */
.L_x_21:
[----:B------:R-:W-:Y:S02]  /*0940*/  IMAD.MOV.U32 R10, RZ, RZ, 0x0 ;  /* 0x00000000ff0a7424 */ /* 0x000fe400078e00ff */
[----:B------:R-:W-:-:S06]  /*0950*/  IMAD.MOV.U32 R11, RZ, RZ, 0x402e0000 ;  /* 0x402e0000ff0b7424 */ /* 0x000fcc00078e00ff */
[----:B------:R-:W-:Y:S01]  /*0960*/  DFMA R4, R4, R10, 25 ;  /* 0x403900000404742b */ /* 0x000fe2000000000a */
[----:B------:R-:W-:-:S06]  /*0970*/  IMAD.WIDE R10, R7, 0x8, R12 ;  /* 0x00000008070a7825 */ /* 0x000fcc00078e020c */
[----:B------:R0:W-:Y:S04]  /*0980*/  STG.E.64 desc[UR4][R10.64], R4 ;  /* 0x000000040a007986 */ /* 0x0001e8000c101b04 */
.L_x_20:
[----:B------:R-:W-:Y:S05]  /*0990*/  BSYNC.RECONVERGENT B0 ;  /* 0x0000000000007941 */ /* 0x000fea0003800200 */
.L_x_19:
[----:B---3--:R-:W-:Y:S02]  /*09a0*/  IMAD R22, R8, 0x80, R22 ;  /* 0x0000008008167824 */ /* 0x008fe400078e0216 */
[----:B------:R-:W-:Y:S01]  /*09b0*/  VIADD R7, R7, 0x80 ;  /* 0x0000008007077836 */ /* 0x000fe20000000000 */
[----:B------:R-:W-:Y:S06]  /*09c0*/  @P1 BRA `(.L_x_23) ;  /* 0xfffffffc00041947 */ /* 0x000fec000383ffff */
[----:B------:R-:W-:Y:S05]  /*09d0*/  EXIT ;  /* 0x000000000000794d */ /* 0x000fea0003800000 */
        .weak           $__internal_1_$__cuda_sm20_div_rn_f64_full
        .type           $__internal_1_$__cuda_sm20_div_rn_f64_full,@function
        .size           $__internal_1_$__cuda_sm20_div_rn_f64_full,(.L_x_34 - $__internal_1_$__cuda_sm20_div_rn_f64_full)
$__internal_1_$__cuda_sm20_div_rn_f64_full:
[C---:B------:R-:W-:Y:S01]  /*09e0*/  FSETP.GEU.AND P0, PT, |R2|.reuse, 1.469367938527859385e-39, PT ;  /* 0x001000000200780b */ /* 0x040fe20003f0e200 */
[----:B------:R-:W-:Y:S01]  /*09f0*/  IMAD.U32 R16, RZ, RZ, UR6 ;  /* 0x00000006ff107e24 */ /* 0x000fe2000f8e00ff */
[----:B------:R-:W-:Y:S01]  /*0a00*/  LOP3.LUT R3, R2, 0x800fffff, RZ, 0xc0, !PT ;  /* 0x800fffff02037812 */ /* 0x000fe200078ec0ff */
[----:B------:R-:W-:Y:S01]  /*0a10*/  IMAD.MOV.U32 R17, RZ, RZ, R2 ;  /* 0x000000ffff117224 */ /* 0x000fe200078e0002 */
[----:B------:R-:W-:Y:S01]  /*0a20*/  MOV R14, UR6 ;  /* 0x00000006000e7c02 */ /* 0x000fe20008000f00 */
[----:B------:R-:W-:Y:S01]  /*0a30*/  IMAD.MOV.U32 R18, RZ, RZ, R10 ;  /* 0x000000ffff127224 */ /* 0x000fe200078e000a */
[----:B------:R-:W-:Y:S01]  /*0a40*/  LOP3.LUT R15, R3, 0x3ff00000, RZ, 0xfc, !PT ;  /* 0x3ff00000030f7812 */ /* 0x000fe200078efcff */
[----:B------:R-:W-:Y:S01]  /*0a50*/  IMAD.MOV.U32 R10, RZ, RZ, 0x1 ;  /* 0x00000001ff0a7424 */ /* 0x000fe200078e00ff */
[C---:B------:R-:W-:Y:S01]  /*0a60*/  FSETP.GEU.AND P3, PT, |R19|.reuse, 1.469367938527859385e-39, PT ;  /* 0x001000001300780b */ /* 0x040fe20003f6e200 */
[----:B------:R-:W-:Y:S01]  /*0a70*/  BSSY.RECONVERGENT B2, `(.L_x_24) ;  /* 0x0000051000027945 */ /* 0x000fe20003800200 */
[----:B------:R-:W-:-:S02]  /*0a80*/  LOP3.LUT R3, R19, 0x7ff00000, RZ, 0xc0, !PT ;  /* 0x7ff0000013037812 */ /* 0x000fc400078ec0ff */
[----:B------:R-:W-:Y:S01]  /*0a90*/  LOP3.LUT R5, R2, 0x7ff00000, RZ, 0xc0, !PT ;  /* 0x7ff0000002057812 */ /* 0x000fe200078ec0ff */
[----:B------:R-:W-:Y:S02]  /*0aa0*/  @!P0 DMUL R14, R16, 8.98846567431157953865e+307 ;  /* 0x7fe00000100e8828 */ /* 0x000fe40000000000 */
[----:B------:R-:W-:Y:S01]  /*0ab0*/  IMAD.MOV.U32 R23, RZ, RZ, R3 ;  /* 0x000000ffff177224 */ /* 0x000fe200078e0003 */
[----:B------:R-:W-:-:S03]  /*0ac0*/  ISETP.GE.U32.AND P2, PT, R3, R5, PT ;  /* 0x000000050300720c */ /* 0x000fc60003f46070 */
[----:B------:R-:W0:Y:S02]  /*0ad0*/  MUFU.RCP64H R11, R15 ;  /* 0x0000000f000b7308 */ /* 0x000e240000001800 */
[----:B------:R-:W-:Y:S01]  /*0ae0*/  @!P3 LOP3.LUT R4, R17, 0x7ff00000, RZ, 0xc0, !PT ;  /* 0x7ff000001104b812 */ /* 0x000fe200078ec0ff */
[----:B------:R-:W-:Y:S01]  /*0af0*/  @!P3 IMAD.MOV.U32 R24, RZ, RZ, RZ ;  /* 0x000000ffff18b224 */ /* 0x000fe200078e00ff */
[----:B------:R-:W-:Y:S02]  /*0b00*/  @!P0 LOP3.LUT R5, R15, 0x7ff00000, RZ, 0xc0, !PT ;  /* 0x7ff000000f058812 */ /* 0x000fe400078ec0ff */
[----:B------:R-:W-:Y:S02]  /*0b10*/  @!P3 ISETP.GE.U32.AND P4, PT, R3, R4, PT ;  /* 0x000000040300b20c */ /* 0x000fe40003f86070 */
[----:B------:R-:W-:Y:S01]  /*0b20*/  MOV R4, 0x1ca00000 ;  /* 0x1ca0000000047802 */ /* 0x000fe20000000f00 */
[----:B0-----:R-:W-:-:S08]  /*0b30*/  DFMA R20, R10, -R14, 1 ;  /* 0x3ff000000a14742b */ /* 0x001fd0000000080e */
[----:B------:R-:W-:-:S08]  /*0b40*/  DFMA R20, R20, R20, R20 ;  /* 0x000000141414722b */ /* 0x000fd00000000014 */
[----:B------:R-:W-:Y:S01]  /*0b50*/  DFMA R20, R10, R20, R10 ;  /* 0x000000140a14722b */ /* 0x000fe2000000000a */
[C---:B------:R-:W-:Y:S02]  /*0b60*/  @!P3 SEL R10, R4.reuse, 0x63400000, !P4 ;  /* 0x63400000040ab807 */ /* 0x040fe40006000000 */
[----:B------:R-:W-:Y:S02]  /*0b70*/  SEL R11, R4, 0x63400000, !P2 ;  /* 0x63400000040b7807 */ /* 0x000fe40005000000 */
[----:B------:R-:W-:-:S03]  /*0b80*/  @!P3 LOP3.LUT R10, R10, 0x80000000, R19, 0xf8, !PT ;  /* 0x800000000a0ab812 */ /* 0x000fc600078ef813 */
[----:B------:R-:W-:Y:S01]  /*0b90*/  DFMA R28, R20, -R14, 1 ;  /* 0x3ff00000141c742b */ /* 0x000fe2000000080e */
[----:B------:R-:W-:Y:S02]  /*0ba0*/  LOP3.LUT R11, R11, 0x800fffff, R19, 0xf8, !PT ;  /* 0x800fffff0b0b7812 */ /* 0x000fe400078ef813 */
[----:B------:R-:W-:Y:S01]  /*0bb0*/  @!P3 LOP3.LUT R25, R10, 0x100000, RZ, 0xfc, !PT ;  /* 0x001000000a19b812 */ /* 0x000fe200078efcff */
[----:B------:R-:W-:-:S04]  /*0bc0*/  IMAD.MOV.U32 R10, RZ, RZ, R18 ;  /* 0x000000ffff0a7224 */ /* 0x000fc800078e0012 */
[----:B------:R-:W-:Y:S02]  /*0bd0*/  DFMA R28, R20, R28, R20 ;  /* 0x0000001c141c722b */ /* 0x000fe40000000014 */
[----:B------:R-:W-:-:S08]  /*0be0*/  @!P3 DFMA R10, R10, 2, -R24 ;  /* 0x400000000a0ab82b */ /* 0x000fd00000000818 */
[----:B------:R-:W-:Y:S02]  /*0bf0*/  DMUL R24, R28, R10 ;  /* 0x0000000a1c187228 */ /* 0x000fe40000000000 */
[----:B------:R-:W-:-:S06]  /*0c00*/  @!P3 LOP3.LUT R23, R11, 0x7ff00000, RZ, 0xc0, !PT ;  /* 0x7ff000000b17b812 */ /* 0x000fcc00078ec0ff */
[----:B------:R-:W-:-:S08]  /*0c10*/  DFMA R20, R24, -R14, R10 ;  /* 0x8000000e1814722b */ /* 0x000fd0000000000a */
[----:B------:R-:W-:Y:S01]  /*0c20*/  DFMA R20, R28, R20, R24 ;  /* 0x000000141c14722b */ /* 0x000fe20000000018 */
[----:B------:R-:W-:-:S05]  /*0c30*/  VIADD R24, R23, 0xffffffff ;  /* 0xffffffff17187836 */ /* 0x000fca0000000000 */
[----:B------:R-:W-:Y:S02]  /*0c40*/  ISETP.GT.U32.AND P0, PT, R24, 0x7feffffe, PT ;  /* 0x7feffffe1800780c */ /* 0x000fe40003f04070 */
[----:B------:R-:W-:-:S04]  /*0c50*/  IADD3 R24, PT, PT, R5, -0x1, RZ ;  /* 0xffffffff05187810 */ /* 0x000fc80007ffe0ff */
[----:B------:R-:W-:-:S13]  /*0c60*/  ISETP.GT.U32.OR P0, PT, R24, 0x7feffffe, P0 ;  /* 0x7feffffe1800780c */ /* 0x000fda0000704470 */
[----:B------:R-:W-:Y:S05]  /*0c70*/  @P0 BRA `(.L_x_25) ;  /* 0x00000000006c0947 */ /* 0x000fea0003800000 */
[----:B------:R-:W-:-:S04]  /*0c80*/  LOP3.LUT R18, R17, 0x7ff00000, RZ, 0xc0, !PT ;  /* 0x7ff0000011127812 */ /* 0x000fc800078ec0ff */
[CC--:B------:R-:W-:Y:S02]  /*0c90*/  VIADDMNMX R5, R3.reuse, -R18.reuse, 0xb9600000, !PT ;  /* 0xb960000003057446 */ /* 0x0c0fe40007800912 */
[----:B------:R-:W-:Y:S02]  /*0ca0*/  ISETP.GE.U32.AND P0, PT, R3, R18, PT ;  /* 0x000000120300720c */ /* 0x000fe40003f06070 */
[----:B------:R-:W-:Y:S02]  /*0cb0*/  VIMNMX R3, PT, PT, R5, 0x46a00000, PT ;  /* 0x46a0000005037848 */ /* 0x000fe40003fe0100 */
[----:B------:R-:W-:-:S05]  /*0cc0*/  SEL R4, R4, 0x63400000, !P0 ;  /* 0x6340000004047807 */ /* 0x000fca0004000000 */
[----:B------:R-:W-:Y:S02]  /*0cd0*/  IMAD.IADD R3, R3, 0x1, -R4 ;  /* 0x0000000103037824 */ /* 0x000fe400078e0a04 */
[----:B------:R-:W-:Y:S02]  /*0ce0*/  IMAD.MOV.U32 R4, RZ, RZ, RZ ;  /* 0x000000ffff047224 */ /* 0x000fe400078e00ff */
        /* <DEDUP_REMOVED lines=10> */
[C---:B------:R-:W-:Y:S01]  /*0d90*/  IADD3 R5, PT, PT, -R3.reuse, RZ, RZ ;  /* 0x000000ff03057210 */ /* 0x040fe20007ffe1ff */
[----:B------:R-:W-:Y:S01]  /*0da0*/  IMAD.MOV.U32 R4, RZ, RZ, RZ ;  /* 0x000000ffff047224 */ /* 0x000fe200078e00ff */
[----:B------:R-:W-:Y:S01]  /*0db0*/  DMUL.RP R14, R20, R14 ;  /* 0x0000000e140e7228 */ /* 0x000fe20000008000 */
[----:B------:R-:W-:-:S04]  /*0dc0*/  IADD3 R3, PT, PT, -R3, -0x43300000, RZ ;  /* 0xbcd0000003037810 */ /* 0x000fc80007ffe1ff */
[----:B------:R-:W-:-:S10]  /*0dd0*/  DFMA R4, R24, -R4, R20 ;  /* 0x800000041804722b */ /* 0x000fd40000000014 */
[----:B------:R-:W-:Y:S02]  /*0de0*/  FSETP.NEU.AND P0, PT, |R5|, R3, PT ;  /* 0x000000030500720b */ /* 0x000fe40003f0d200 */
[----:B------:R-:W-:Y:S02]  /*0df0*/  LOP3.LUT R3, R15, R10, RZ, 0x3c, !PT ;  /* 0x0000000a0f037212 */ /* 0x000fe400078e3cff */
[----:B------:R-:W-:Y:S02]  /*0e00*/  FSEL R24, R14, R24, !P0 ;  /* 0x000000180e187208 */ /* 0x000fe40004000000 */
[----:B------:R-:W-:Y:S01]  /*0e10*/  FSEL R25, R3, R25, !P0 ;  /* 0x0000001903197208 */ /* 0x000fe20004000000 */
[----:B------:R-:W-:Y:S06]  /*0e20*/  BRA `(.L_x_26) ;  /* 0x0000000000547947 */ /* 0x000fec0003800000 */
.L_x_25:
        /* <DEDUP_REMOVED lines=11> */
[----:B------:R-:W-:Y:S02]  /*0ee0*/  @P0 LOP3.LUT R3, R25, 0x7ff00000, RZ, 0xfc, !PT ;  /* 0x7ff0000019030812 */ /* 0x000fe400078efcff */
[----:B------:R-:W-:Y:S01]  /*0ef0*/  @!P0 MOV R24, RZ ;  /* 0x000000ff00188202 */ /* 0x000fe20000000f00 */
[----:B------:R-:W-:Y:S02]  /*0f00*/  @P0 IMAD.MOV.U32 R24, RZ, RZ, RZ ;  /* 0x000000ffff180224 */ /* 0x000fe400078e00ff */
[----:B------:R-:W-:Y:S01]  /*0f10*/  @P0 IMAD.MOV.U32 R25, RZ, RZ, R3 ;  /* 0x000000ffff190224 */ /* 0x000fe200078e0003 */
[----:B------:R-:W-:Y:S06]  /*0f20*/  BRA `(.L_x_26) ;  /* 0x0000000000147947 */ /* 0x000fec0003800000 */
.L_x_28:
[----:B------:R-:W-:Y:S01]  /*0f30*/  LOP3.LUT R25, R17, 0x80000, RZ, 0xfc, !PT ;  /* 0x0008000011197812 */ /* 0x000fe200078efcff */
[----:B------:R-:W-:Y:S01]  /*0f40*/  IMAD.MOV.U32 R24, RZ, RZ, R16 ;  /* 0x000000ffff187224 */ /* 0x000fe200078e0010 */
[----:B------:R-:W-:Y:S06]  /*0f50*/  BRA `(.L_x_26) ;  /* 0x0000000000087947 */ /* 0x000fec0003800000 */
.L_x_27:
[----:B------:R-:W-:Y:S02]  /*0f60*/  LOP3.LUT R25, R19, 0x80000, RZ, 0xfc, !PT ;  /* 0x0008000013197812 */ /* 0x000fe400078efcff */
[----:B------:R-:W-:-:S07]  /*0f70*/  MOV R24, R18 ;  /* 0x0000001200187202 */ /* 0x000fce0000000f00 */
.L_x_26:
[----:B------:R-:W-:Y:S05]  /*0f80*/  BSYNC.RECONVERGENT B2 ;  /* 0x0000000000027941 */ /* 0x000fea0003800200 */
.L_x_24:
[----:B------:R-:W-:Y:S02]  /*0f90*/  IMAD.MOV.U32 R4, RZ, RZ, R0 ;  /* 0x000000ffff047224 */ /* 0x000fe400078e0000 */
[----:B------:R-:W-:-:S04]  /*0fa0*/  IMAD.MOV.U32 R5, RZ, RZ, 0x0 ;  /* 0x00000000ff057424 */ /* 0x000fc800078e00ff */
[----:B------:R-:W-:Y:S05]  /*0fb0*/  RET.REL.NODEC R4 `(_ZN3cub18CUB_300001_SM_10006detail9transform16transform_kernelINS2_10policy_hubILb1EN4cuda3std3__45tupleIJN6thrust24THRUST_300001_SM_1000_NS17counting_iteratorIiNSA_11use_defaultESC_SC_EEEEEE10policy1000Ei13rng_transformNSA_6detail15normal_iteratorINSA_10device_ptrIdEEEEJSD_EEEvT0_iT1_T2_DpNS2_10kernel_argIT3_EE) ;  /* 0xfffffff004107950 */ /* 0x000fea0003c3ffff */
.L_x_29:
        /* <DEDUP_REMOVED lines=12> */
.L_x_34:


//--------------------- .text._ZN3cub18CUB_300001_SM_10006detail8for_each13static_kernelINS2_12policy_hub_t12policy_500_tEmN6thrust24THRUST_300001_SM_1000_NS8cuda_cub20__uninitialized_fill7functorINS7_10device_ptrIdEEdEEEEvT0_T1_ --------------------------
	.section	.text._ZN3cub18CUB_300001_SM_10006detail8for_each13static_kernelINS2_12policy_hub_t12policy_500_tEmN6thrust24THRUST_300001_SM_1000_NS8cuda_cub20__uninitialized_fill7functorINS7_10device_ptrIdEEdEEEEvT0_T1_,"ax",@progbits
	.align	128
        .global         _ZN3cub18CUB_300001_SM_10006detail8for_each13static_kernelINS2_12policy_hub_t12policy_500_tEmN6thrust24THRUST_300001_SM_1000_NS8cuda_cub20__uninitialized_fill7functorINS7_10device_ptrIdEEdEEEEvT0_T1_
        .type           _ZN3cub18CUB_300001_SM_10006detail8for_each13static_kernelINS2_12policy_hub_t12policy_500_tEmN6thrust24THRUST_300001_SM_1000_NS8cuda_cub20__uninitialized_fill7functorINS7_10device_ptrIdEEdEEEEvT0_T1_,@function
        .size           _ZN3cub18CUB_300001_SM_10006detail8for_each13static_kernelINS2_12policy_hub_t12policy_500_tEmN6thrust24THRUST_300001_SM_1000_NS8cuda_cub20__uninitialized_fill7functorINS7_10device_ptrIdEEdEEEEvT0_T1_,(.L_x_37 - _ZN3cub18CUB_300001_SM_10006detail8for_each13static_kernelINS2_12policy_hub_t12policy_500_tEmN6thrust24THRUST_300001_SM_1000_NS8cuda_cub20__uninitialized_fill7functorINS7_10device_ptrIdEEdEEEEvT0_T1_)
        .other          _ZN3cub18CUB_300001_SM_10006detail8for_each13static_kernelINS2_12policy_hub_t12policy_500_tEmN6thrust24THRUST_300001_SM_1000_NS8cuda_cub20__uninitialized_fill7functorINS7_10device_ptrIdEEdEEEEvT0_T1_,@"STO_CUDA_ENTRY STV_DEFAULT"
_ZN3cub18CUB_300001_SM_10006detail8for_each13static_kernelINS2_12policy_hub_t12policy_500_tEmN6thrust24THRUST_300001_SM_1000_NS8cuda_cub20__uninitialized_fill7functorINS7_10device_ptrIdEEdEEEEvT0_T1_:
.text._ZN3cub18CUB_300001_SM_10006detail8for_each13static_kernelINS2_12policy_hub_t12policy_500_tEmN6thrust24THRUST_300001_SM_1000_NS8cuda_cub20__uninitialized_fill7functorINS7_10device_ptrIdEEdEEEEvT0_T1_:
[----:B------:R-:W-:Y:S08]  /*0000*/  LDC R1, c[0x0][0x37c] ;  /* 0x0000df00ff017b82 */ /* 0x000ff00000000800 */
[----:B------:R-:W0:Y:S01]  /*0010*/  S2UR UR4, SR_CTAID.X ;  /* 0x00000000000479c3 */ /* 0x000e220000002500 */
[----:B------:R-:W1:Y:S01]  /*0020*/  LDCU.64 UR6, c[0x0][0x380] ;  /* 0x00007000ff0677ac */ /* 0x000e620008000a00 */
[----:B------:R-:W2:Y:S01]  /*0030*/  LDCU.64 UR8, c[0x0][0x358] ;  /* 0x00006b00ff0877ac */ /* 0x000ea20008000a00 */
[----:B0-----:R-:W-:-:S04]  /*0040*/  UIMAD.WIDE.U32 UR4, UR4, 0x200, URZ ;  /* 0x00000200040478a5 */ /* 0x001fc8000f8e00ff */
[----:B-1----:R-:W-:-:S04]  /*0050*/  UIADD3 UR6, UP0, UPT, -UR4, UR6, URZ ;  /* 0x0000000604067290 */ /* 0x002fc8000ff1e1ff */
[----:B------:R-:W-:Y:S02]  /*0060*/  UIADD3.X UR7, UPT, UPT, ~UR5, UR7, URZ, UP0, !UPT ;  /* 0x0000000705077290 */ /* 0x000fe400087fe5ff */
[----:B------:R-:W-:-:S04]  /*0070*/  UISETP.GE.U32.AND UP0, UPT, UR6, 0x200, UPT ;  /* 0x000002000600788c */ /* 0x000fc8000bf06070 */
[----:B------:R-:W-:-:S09]  /*0080*/  UISETP.GE.U32.AND.EX UP0, UPT, UR7, URZ, UPT, UP0 ;  /* 0x000000ff0700728c */ /* 0x000fd2000bf06100 */
[----:B--2---:R-:W-:Y:S05]  /*0090*/  BRA.U !UP0, `(.L_x_30) ;  /* 0x0000000108287547 */ /* 0x004fea000b800000 */
[----:B------:R-:W0:Y:S01]  /*00a0*/  S2R R0, SR_TID.X ;  /* 0x0000000000007919 */ /* 0x000e220000002100 */
[----:B------:R-:W1:Y:S01]  /*00b0*/  LDCU.64 UR6, c[0x0][0x388] ;  /* 0x00007100ff0677ac */ /* 0x000e620008000a00 */
[----:B------:R-:W2:Y:S01]  /*00c0*/  LDC.64 R4, c[0x0][0x390] ;  /* 0x0000e400ff047b82 */ /* 0x000ea20000000a00 */
[----:B0-----:R-:W-:-:S05]  /*00d0*/  IADD3 R0, P0, PT, R0, UR4, RZ ;  /* 0x0000000400007c10 */ /* 0x001fca000ff1e0ff */
[----:B------:R-:W-:Y:S01]  /*00e0*/  IMAD.X R3, RZ, RZ, UR5, P0 ;  /* 0x00000005ff037e24 */ /* 0x000fe200080e06ff */
[----:B-1----:R-:W-:-:S04]  /*00f0*/  LEA R2, P0, R0, UR6, 0x3 ;  /* 0x0000000600027c11 */ /* 0x002fc8000f8018ff */
[----:B------:R-:W-:-:S05]  /*0100*/  LEA.HI.X R3, R0, UR7, R3, 0x3, P0 ;  /* 0x0000000700037c11 */ /* 0x000fca00080f1c03 */
[----:B--2---:R-:W-:Y:S04]  /*0110*/  STG.E.64 desc[UR8][R2.64], R4 ;  /* 0x0000000402007986 */ /* 0x004fe8000c101b08 */
[----:B------:R-:W-:Y:S01]  /*0120*/  STG.E.64 desc[UR8][R2.64+0x800], R4 ;  /* 0x0008000402007986 */ /* 0x000fe2000c101b08 */
[----:B------:R-:W-:Y:S05]  /*0130*/  EXIT ;  /* 0x000000000000794d */ /* 0x000fea0003800000 */
.L_x_30:
[----:B------:R-:W0:Y:S01]  /*0140*/  S2R R0, SR_TID.X ;  /* 0x0000000000007919 */ /* 0x000e220000002100 */
[----:B------:R-:W-:Y:S01]  /*0150*/  IMAD.U32 R2, RZ, RZ, UR7 ;  /* 0x00000007ff027e24 */ /* 0x000fe2000f8e00ff */
[----:B------:R-:W1:Y:S01]  /*0160*/  LDCU.64 UR10, c[0x0][0x388] ;  /* 0x00007100ff0a77ac */ /* 0x000e620008000a00 */
[----:B------:R-:W-:Y:S01]  /*0170*/  IMAD.U32 R6, RZ, RZ, UR7 ;  /* 0x00000007ff067e24 */ /* 0x000fe2000f8e00ff */
[----:B0-----:R-:W-:-:S04]  /*0180*/  ISETP.LT.U32.AND P0, PT, R0, UR6, PT ;  /* 0x0000000600007c0c */ /* 0x001fc8000bf01070 */
[----:B------:R-:W-:Y:S01]  /*0190*/  ISETP.GT.U32.AND.EX P0, PT, R2, RZ, PT, P0 ;  /* 0x000000ff0200720c */ /* 0x000fe20003f04100 */
[C---:B------:R-:W-:Y:S01]  /*01a0*/  VIADD R2, R0.reuse, 0x100 ;  /* 0x0000010000027836 */ /* 0x040fe20000000000 */
[----:B------:R-:W-:-:S04]  /*01b0*/  IADD3 R0, P2, PT, R0, UR4, RZ ;  /* 0x0000000400007c10 */ /* 0x000fc8000ff5e0ff */
[----:B------:R-:W-:Y:S01]  /*01c0*/  ISETP.LT.U32.AND P1, PT, R2, UR6, PT ;  /* 0x0000000602007c0c */ /* 0x000fe2000bf21070 */
[----:B------:R-:W-:Y:S01]  /*01d0*/  IMAD.X R3, RZ, RZ, UR5, P2 ;  /* 0x00000005ff037e24 */ /* 0x000fe200090e06ff */
[----:B-1----:R-:W-:Y:S02]  /*01e0*/  LEA R2, P2, R0, UR10, 0x3 ;  /* 0x0000000a00027c11 */ /* 0x002fe4000f8418ff */
[----:B------:R-:W-:Y:S02]  /*01f0*/  ISETP.GT.U32.AND.EX P1, PT, R6, RZ, PT, P1 ;  /* 0x000000ff0600720c */ /* 0x000fe40003f24110 */
[----:B------:R-:W-:Y:S01]  /*0200*/  LEA.HI.X R3, R0, UR11, R3, 0x3, P2 ;  /* 0x0000000b00037c11 */ /* 0x000fe200090f1c03 */
[----:B------:R-:W0:Y:S04]  /*0210*/  @P0 LDC.64 R4, c[0x0][0x390] ;  /* 0x0000e400ff040b82 */ /* 0x000e280000000a00 */
[----:B0-----:R0:W-:Y:S06]  /*0220*/  @P0 STG.E.64 desc[UR8][R2.64], R4 ;  /* 0x0000000402000986 */ /* 0x0011ec000c101b08 */
[----:B------:R-:W-:Y:S05]  /*0230*/  @!P1 EXIT ;  /* 0x000000000000994d */ /* 0x000fea0003800000 */
[----:B0-----:R-:W0:Y:S02]  /*0240*/  LDC.64 R4, c[0x0][0x390] ;  /* 0x0000e400ff047b82 */ /* 0x001e240000000a00 */
[----:B0-----:R-:W-:Y:S01]  /*0250*/  STG.E.64 desc[UR8][R2.64+0x800], R4 ;  /* 0x0008000402007986 */ /* 0x001fe2000c101b08 */
[----:B------:R-:W-:Y:S05]  /*0260*/  EXIT ;  /* 0x000000000000794d */ /* 0x000fea0003800000 */
.L_x_31:
        /* <DEDUP_REMOVED lines=9> */
.L_x_37:


//--------------------- .text._ZN3cub18CUB_300001_SM_10006detail11EmptyKernelIvEEvv --------------------------
	.section	.text._ZN3cub18CUB_300001_SM_10006detail11EmptyKernelIvEEvv,"ax",@progbits
	.align	128
        .global         _ZN3cub18CUB_300001_SM_10006detail11EmptyKernelIvEEvv
        .type           _ZN3cub18CUB_300001_SM_10006detail11EmptyKernelIvEEvv,@function
        .size           _ZN3cub18CUB_300001_SM_10006detail11EmptyKernelIvEEvv,(.L_x_38 - _ZN3cub18CUB_300001_SM_10006detail11EmptyKernelIvEEvv)
        .other          _ZN3cub18CUB_300001_SM_10006detail11EmptyKernelIvEEvv,@"STO_CUDA_ENTRY STV_DEFAULT"
_ZN3cub18CUB_300001_SM_10006detail11EmptyKernelIvEEvv:
.text._ZN3cub18CUB_300001_SM_10006detail11EmptyKernelIvEEvv:
[----:B------:R-:W-:Y:S01]  /*0000*/  LDC R1, c[0x0][0x37c] ;  /* 0x0000df00ff017b82 */ /* 0x000fe20000000800 */
[----:B------:R-:W-:Y:S05]  /*0010*/  EXIT ;  /* 0x000000000000794d */ /* 0x000fea0003800000 */
.L_x_32:
        /* <DEDUP_REMOVED lines=14> */
.L_x_38:


//--------------------- .nv.shared.reserved.0     --------------------------
	.section	.nv.shared.reserved.0,"aw",@nobits
	.weak		__nv_reservedSMEM_offset_0_alias
	.size		__nv_reservedSMEM_offset_0_alias, 0, 64
	.other		__nv_reservedSMEM_offset_0_alias,@"STO_CUDA_RESERVED_SHARED STV_DEFAULT"
__nv_reservedSMEM_offset_0_alias:
	.zero		0
	.zero		64


//--------------------- .nv.global                --------------------------
	.section	.nv.global,"aw",@nobits
.nv.global:
	.type		_ZN30_INTERNAL_9c5899b9_4_k_cu_main6thrust24THRUST_300001_SM_1000_NS3seqE,@object
	.size		_ZN30_INTERNAL_9c5899b9_4_k_cu_main6thrust24THRUST_300001_SM_1000_NS3seqE,(_ZN30_INTERNAL_9c5899b9_4_k_cu_main4cuda3std3__48in_placeE - _ZN30_INTERNAL_9c5899b9_4_k_cu_main6thrust24THRUST_300001_SM_1000_NS3seqE)
_ZN30_INTERNAL_9c5899b9_4_k_cu_main6thrust24THRUST_300001_SM_1000_NS3seqE:
	.zero		1
	.type		_ZN30_INTERNAL_9c5899b9_4_k_cu_main4cuda3std3__48in_placeE,@object
	.size		_ZN30_INTERNAL_9c5899b9_4_k_cu_main4cuda3std3__48in_placeE,(_ZN30_INTERNAL_9c5899b9_4_k_cu_main4cuda3std6ranges3__45__cpo4sizeE - _ZN30_INTERNAL_9c5899b9_4_k_cu_main4cuda3std3__48in_placeE)
_ZN30_INTERNAL_9c5899b9_4_k_cu_main4cuda3std3__48in_placeE:
	.zero		1
	.type		_ZN30_INTERNAL_9c5899b9_4_k_cu_main4cuda3std6ranges3__45__cpo4sizeE,@object
	.size		_ZN30_INTERNAL_9c5899b9_4_k_cu_main4cuda3std6ranges3__45__cpo4sizeE,(_ZN30_INTERNAL_9c5899b9_4_k_cu_main6thrust24THRUST_300001_SM_1000_NS12placeholders2_3E - _ZN30_INTERNAL_9c5899b9_4_k_cu_main4cuda3std6ranges3__45__cpo4sizeE)
_ZN30_INTERNAL_9c5899b9_4_k_cu_main4cuda3std6ranges3__45__cpo4sizeE:
	.zero		1
	.type		_ZN30_INTERNAL_9c5899b9_4_k_cu_main6thrust24THRUST_300001_SM_1000_NS12placeholders2_3E,@object
	.size		_ZN30_INTERNAL_9c5899b9_4_k_cu_main6thrust24THRUST_300001_SM_1000_NS12placeholders2_3E,(_ZN30_INTERNAL_9c5899b9_4_k_cu_main4cuda3std3__45__cpo6cbeginE - _ZN30_INTERNAL_9c5899b9_4_k_cu_main6thrust24THRUST_300001_SM_1000_NS12placeholders2_3E)
_ZN30_INTERNAL_9c5899b9_4_k_cu_main6thrust24THRUST_300001_SM_1000_NS12placeholders2_3E:
	.zero		1
	.type		_ZN30_INTERNAL_9c5899b9_4_k_cu_main4cuda3std3__45__cpo6cbeginE,@object
	.size		_ZN30_INTERNAL_9c5899b9_4_k_cu_main4cuda3std3__45__cpo6cbeginE,(_ZN30_INTERNAL_9c5899b9_4_k_cu_main4cuda3std6ranges3__45__cpo6cbeginE - _ZN30_INTERNAL_9c5899b9_4_k_cu_main4cuda3std3__45__cpo6cbeginE)
_ZN30_INTERNAL_9c5899b9_4_k_cu_main4cuda3std3__45__cpo6cbeginE:
	.zero		1
	.type		_ZN30_INTERNAL_9c5899b9_4_k_cu_main4cuda3std6ranges3__45__cpo6cbeginE,@object
	.size		_ZN30_INTERNAL_9c5899b9_4_k_cu_main4cuda3std6ranges3__45__cpo6cbeginE,(_ZN30_INTERNAL_9c5899b9_4_k_cu_main6thrust24THRUST_300001_SM_1000_NS12placeholders2_7E - _ZN30_INTERNAL_9c5899b9_4_k_cu_main4cuda3std6ranges3__45__cpo6cbeginE)
_ZN30_INTERNAL_9c5899b9_4_k_cu_main4cuda3std6ranges3__45__cpo6cbeginE:
	.zero		1
	.type		_ZN30_INTERNAL_9c5899b9_4_k_cu_main6thrust24THRUST_300001_SM_1000_NS12placeholders2_7E,@object
	.size		_ZN30_INTERNAL_9c5899b9_4_k_cu_main6thrust24THRUST_300001_SM_1000_NS12placeholders2_7E,(_ZN30_INTERNAL_9c5899b9_4_k_cu_main4cuda3std3__45__cpo7crbeginE - _ZN30_INTERNAL_9c5899b9_4_k_cu_main6thrust24THRUST_300001_SM_1000_NS12placeholders2_7E)
_ZN30_INTERNAL_9c5899b9_4_k_cu_main6thrust24THRUST_300001_SM_1000_NS12placeholders2_7E:
	.zero		1
	.type		_ZN30_INTERNAL_9c5899b9_4_k_cu_main4cuda3std3__45__cpo7crbeginE,@object
	.size		_ZN30_INTERNAL_9c5899b9_4_k_cu_main4cuda3std3__45__cpo7crbeginE,(_ZN30_INTERNAL_9c5899b9_4_k_cu_main4cuda3std6ranges3__45__cpo4nextE - _ZN30_INTERNAL_9c5899b9_4_k_cu_main4cuda3std3__45__cpo7crbeginE)
_ZN30_INTERNAL_9c5899b9_4_k_cu_main4cuda3std3__45__cpo7crbeginE:
	.zero		1
	.type		_ZN30_INTERNAL_9c5899b9_4_k_cu_main4cuda3std6ranges3__45__cpo4nextE,@object
	.size		_ZN30_INTERNAL_9c5899b9_4_k_cu_main4cuda3std6ranges3__45__cpo4nextE,(_ZN30_INTERNAL_9c5899b9_4_k_cu_main4cuda3std6ranges3__45__cpo4swapE - _ZN30_INTERNAL_9c5899b9_4_k_cu_main4cuda3std6ranges3__45__cpo4nextE)
_ZN30_INTERNAL_9c5899b9_4_k_cu_main4cuda3std6ranges3__45__cpo4nextE:
	.zero		1
	.type		_ZN30_INTERNAL_9c5899b9_4_k_cu_main4cuda3std6ranges3__45__cpo4swapE,@object
	.size		_ZN30_INTERNAL_9c5899b9_4_k_cu_main4cuda3std6ranges3__45__cpo4swapE,(_ZN30_INTERNAL_9c5899b9_4_k_cu_main6thrust24THRUST_300001_SM_1000_NS8cuda_cub10par_nosyncE - _ZN30_INTERNAL_9c5899b9_4_k_cu_main4cuda3std6ranges3__45__cpo4swapE)
_ZN30_INTERNAL_9c5899b9_4_k_cu_main4cuda3std6ranges3__45__cpo4swapE:
	.zero		1
	.type		_ZN30_INTERNAL_9c5899b9_4_k_cu_main6thrust24THRUST_300001_SM_1000_NS8cuda_cub10par_nosyncE,@object
	.size		_ZN30_INTERNAL_9c5899b9_4_k_cu_main6thrust24THRUST_300001_SM_1000_NS8cuda_cub10par_nosyncE,(_ZN30_INTERNAL_9c5899b9_4_k_cu_main6thrust24THRUST_300001_SM_1000_NS12placeholders2_9E - _ZN30_INTERNAL_9c5899b9_4_k_cu_main6thrust24THRUST_300001_SM_1000_NS8cuda_cub10par_nosyncE)
_ZN30_INTERNAL_9c5899b9_4_k_cu_main6thrust24THRUST_300001_SM_1000_NS8cuda_cub10par_nosyncE:
	.zero		1
	.type		_ZN30_INTERNAL_9c5899b9_4_k_cu_main6thrust24THRUST_300001_SM_1000_NS12placeholders2_9E,@object
	.size		_ZN30_INTERNAL_9c5899b9_4_k_cu_main6thrust24THRUST_300001_SM_1000_NS12placeholders2_9E,(_ZN30_INTERNAL_9c5899b9_4_k_cu_main4cuda3std3__432_GLOBAL__N__9c5899b9_4_k_cu_main6ignoreE - _ZN30_INTERNAL_9c5899b9_4_k_cu_main6thrust24THRUST_300001_SM_1000_NS12placeholders2_9E)
_ZN30_INTERNAL_9c5899b9_4_k_cu_main6thrust24THRUST_300001_SM_1000_NS12placeholders2_9E:
	.zero		1
	.type		_ZN30_INTERNAL_9c5899b9_4_k_cu_main4cuda3std3__432_GLOBAL__N__9c5899b9_4_k_cu_main6ignoreE,@object
	.size		_ZN30_INTERNAL_9c5899b9_4_k_cu_main4cuda3std3__432_GLOBAL__N__9c5899b9_4_k_cu_main6ignoreE,(_ZN30_INTERNAL_9c5899b9_4_k_cu_main4cuda3std6ranges3__45__cpo4dataE - _ZN30_INTERNAL_9c5899b9_4_k_cu_main4cuda3std3__432_GLOBAL__N__9c5899b9_4_k_cu_main6ignoreE)
_ZN30_INTERNAL_9c5899b9_4_k_cu_main4cuda3std3__432_GLOBAL__N__9c5899b9_4_k_cu_main6ignoreE:
	.zero		1
	.type		_ZN30_INTERNAL_9c5899b9_4_k_cu_main4cuda3std6ranges3__45__cpo4dataE,@object
	.size		_ZN30_INTERNAL_9c5899b9_4_k_cu_main4cuda3std6ranges3__45__cpo4dataE,(_ZN30_INTERNAL_9c5899b9_4_k_cu_main6thrust24THRUST_300001_SM_1000_NS12placeholders2_1E - _ZN30_INTERNAL_9c5899b9_4_k_cu_main4cuda3std6ranges3__45__cpo4dataE)
_ZN30_INTERNAL_9c5899b9_4_k_cu_main4cuda3std6ranges3__45__cpo4dataE:
	.zero		1
	.type		_ZN30_INTERNAL_9c5899b9_4_k_cu_main6thrust24THRUST_300001_SM_1000_NS12placeholders2_1E,@object
	.size		_ZN30_INTERNAL_9c5899b9_4_k_cu_main6thrust24THRUST_300001_SM_1000_NS12placeholders2_1E,(_ZN30_INTERNAL_9c5899b9_4_k_cu_main4cuda3std3__45__cpo5beginE - _ZN30_INTERNAL_9c5899b9_4_k_cu_main6thrust24THRUST_300001_SM_1000_NS12placeholders2_1E)
_ZN30_INTERNAL_9c5899b9_4_k_cu_main6thrust24THRUST_300001_SM_1000_NS12placeholders2_1E:
	.zero		1
	.type		_ZN30_INTERNAL_9c5899b9_4_k_cu_main4cuda3std3__45__cpo5beginE,@object
	.size		_ZN30_INTERNAL_9c5899b9_4_k_cu_main4cuda3std3__45__cpo5beginE,(_ZN30_INTERNAL_9c5899b9_4_k_cu_main4cuda3std6ranges3__45__cpo5beginE - _ZN30_INTERNAL_9c5899b9_4_k_cu_main4cuda3std3__45__cpo5beginE)
_ZN30_INTERNAL_9c5899b9_4_k_cu_main4cuda3std3__45__cpo5beginE:
	.zero		1
	.type		_ZN30_INTERNAL_9c5899b9_4_k_cu_main4cuda3std6ranges3__45__cpo5beginE,@object
	.size		_ZN30_INTERNAL_9c5899b9_4_k_cu_main4cuda3std6ranges3__45__cpo5beginE,(_ZN30_INTERNAL_9c5899b9_4_k_cu_main6thrust24THRUST_300001_SM_1000_NS12placeholders2_5E - _ZN30_INTERNAL_9c5899b9_4_k_cu_main4cuda3std6ranges3__45__cpo5beginE)
_ZN30_INTERNAL_9c5899b9_4_k_cu_main4cuda3std6ranges3__45__cpo5beginE:
	.zero		1
	.type		_ZN30_INTERNAL_9c5899b9_4_k_cu_main6thrust24THRUST_300001_SM_1000_NS12placeholders2_5E,@object
	.size		_ZN30_INTERNAL_9c5899b9_4_k_cu_main6thrust24THRUST_300001_SM_1000_NS12placeholders2_5E,(_ZN30_INTERNAL_9c5899b9_4_k_cu_main4cuda3std3__45__cpo6rbeginE - _ZN30_INTERNAL_9c5899b9_4_k_cu_main6thrust24THRUST_300001_SM_1000_NS12placeholders2_5E)
_ZN30_INTERNAL_9c5899b9_4_k_cu_main6thrust24THRUST_300001_SM_1000_NS12placeholders2_5E:
	.zero		1
	.type		_ZN30_INTERNAL_9c5899b9_4_k_cu_main4cuda3std3__45__cpo6rbeginE,@object
	.size		_ZN30_INTERNAL_9c5899b9_4_k_cu_main4cuda3std3__45__cpo6rbeginE,(_ZN30_INTERNAL_9c5899b9_4_k_cu_main4cuda3std6ranges3__45__cpo7advanceE - _ZN30_INTERNAL_9c5899b9_4_k_cu_main4cuda3std3__45__cpo6rbeginE)
_ZN30_INTERNAL_9c5899b9_4_k_cu_main4cuda3std3__45__cpo6rbeginE:
	.zero		1
	.type		_ZN30_INTERNAL_9c5899b9_4_k_cu_main4cuda3std6ranges3__45__cpo7advanceE,@object
	.size		_ZN30_INTERNAL_9c5899b9_4_k_cu_main4cuda3std6ranges3__45__cpo7advanceE,(_ZN30_INTERNAL_9c5899b9_4_k_cu_main4cuda3std3__47nulloptE - _ZN30_INTERNAL_9c5899b9_4_k_cu_main4cuda3std6ranges3__45__cpo7advanceE)
_ZN30_INTERNAL_9c5899b9_4_k_cu_main4cuda3std6ranges3__45__cpo7advanceE:
	.zero		1
	.type		_ZN30_INTERNAL_9c5899b9_4_k_cu_main4cuda3std3__47nulloptE,@object
	.size		_ZN30_INTERNAL_9c5899b9_4_k_cu_main4cuda3std3__47nulloptE,(_ZN30_INTERNAL_9c5899b9_4_k_cu_main4cuda3std6ranges3__45__cpo8distanceE - _ZN30_INTERNAL_9c5899b9_4_k_cu_main4cuda3std3__47nulloptE)
_ZN30_INTERNAL_9c5899b9_4_k_cu_main4cuda3std3__47nulloptE:
	.zero		1
	.type		_ZN30_INTERNAL_9c5899b9_4_k_cu_main4cuda3std6ranges3__45__cpo8distanceE,@object
	.size		_ZN30_INTERNAL_9c5899b9_4_k_cu_main4cuda3std6ranges3__45__cpo8distanceE,(_ZN30_INTERNAL_9c5899b9_4_k_cu_main6thrust24THRUST_300001_SM_1000_NS12placeholders3_10E - _ZN30_INTERNAL_9c5899b9_4_k_cu_main4cuda3std6ranges3__45__cpo8distanceE)
_ZN30_INTERNAL_9c5899b9_4_k_cu_main4cuda3std6ranges3__45__cpo8distanceE:
	.zero		1
	.type		_ZN30_INTERNAL_9c5899b9_4_k_cu_main6thrust24THRUST_300001_SM_1000_NS12placeholders3_10E,@object
	.size		_ZN30_INTERNAL_9c5899b9_4_k_cu_main6thrust24THRUST_300001_SM_1000_NS12placeholders3_10E,(_ZN30_INTERNAL_9c5899b9_4_k_cu_main4cuda3std3__419piecewise_constructE - _ZN30_INTERNAL_9c5899b9_4_k_cu_main6thrust24THRUST_300001_SM_1000_NS12placeholders3_10E)
_ZN30_INTERNAL_9c5899b9_4_k_cu_main6thrust24THRUST_300001_SM_1000_NS12placeholders3_10E:
	.zero		1
	.type		_ZN30_INTERNAL_9c5899b9_4_k_cu_main4cuda3std3__419piecewise_constructE,@object
	.size		_ZN30_INTERNAL_9c5899b9_4_k_cu_main4cuda3std3__419piecewise_constructE,(_ZN30_INTERNAL_9c5899b9_4_k_cu_main4cuda3std6ranges3__45__cpo5cdataE - _ZN30_INTERNAL_9c5899b9_4_k_cu_main4cuda3std3__419piecewise_constructE)
_ZN30_INTERNAL_9c5899b9_4_k_cu_main4cuda3std3__419piecewise_constructE:
	.zero		1
	.type		_ZN30_INTERNAL_9c5899b9_4_k_cu_main4cuda3std6ranges3__45__cpo5cdataE,@object
	.size		_ZN30_INTERNAL_9c5899b9_4_k_cu_main4cuda3std6ranges3__45__cpo5cdataE,(_ZN30_INTERNAL_9c5899b9_4_k_cu_main6thrust24THRUST_300001_SM_1000_NS12placeholders2_2E - _ZN30_INTERNAL_9c5899b9_4_k_cu_main4cuda3std6ranges3__45__cpo5cdataE)
_ZN30_INTERNAL_9c5899b9_4_k_cu_main4cuda3std6ranges3__45__cpo5cdataE:
	.zero		1
	.type		_ZN30_INTERNAL_9c5899b9_4_k_cu_main6thrust24THRUST_300001_SM_1000_NS12placeholders2_2E,@object
	.size		_ZN30_INTERNAL_9c5899b9_4_k_cu_main6thrust24THRUST_300001_SM_1000_NS12placeholders2_2E,(_ZN30_INTERNAL_9c5899b9_4_k_cu_main4cuda3std3__45__cpo3endE - _ZN30_INTERNAL_9c5899b9_4_k_cu_main6thrust24THRUST_300001_SM_1000_NS12placeholders2_2E)
_ZN30_INTERNAL_9c5899b9_4_k_cu_main6thrust24THRUST_300001_SM_1000_NS12placeholders2_2E:
	.zero		1
	.type		_ZN30_INTERNAL_9c5899b9_4_k_cu_main4cuda3std3__45__cpo3endE,@object
	.size		_ZN30_INTERNAL_9c5899b9_4_k_cu_main4cuda3std3__45__cpo3endE,(_ZN30_INTERNAL_9c5899b9_4_k_cu_main4cuda3std6ranges3__45__cpo3endE - _ZN30_INTERNAL_9c5899b9_4_k_cu_main4cuda3std3__45__cpo3endE)
_ZN30_INTERNAL_9c5899b9_4_k_cu_main4cuda3std3__45__cpo3endE:
	.zero		1
	.type		_ZN30_INTERNAL_9c5899b9_4_k_cu_main4cuda3std6ranges3__45__cpo3endE,@object
	.size		_ZN30_INTERNAL_9c5899b9_4_k_cu_main4cuda3std6ranges3__45__cpo3endE,(_ZN30_INTERNAL_9c5899b9_4_k_cu_main6thrust24THRUST_300001_SM_1000_NS12placeholders2_6E - _ZN30_INTERNAL_9c5899b9_4_k_cu_main4cuda3std6ranges3__45__cpo3endE)
_ZN30_INTERNAL_9c5899b9_4_k_cu_main4cuda3std6ranges3__45__cpo3endE:
	.zero		1
	.type		_ZN30_INTERNAL_9c5899b9_4_k_cu_main6thrust24THRUST_300001_SM_1000_NS12placeholders2_6E,@object
	.size		_ZN30_INTERNAL_9c5899b9_4_k_cu_main6thrust24THRUST_300001_SM_1000_NS12placeholders2_6E,(_ZN30_INTERNAL_9c5899b9_4_k_cu_main4cuda3std3__45__cpo4rendE - _ZN30_INTERNAL_9c5899b9_4_k_cu_main6thrust24THRUST_300001_SM_1000_NS12placeholders2_6E)
_ZN30_INTERNAL_9c5899b9_4_k_cu_main6thrust24THRUST_300001_SM_1000_NS12placeholders2_6E:
	.zero		1
	.type		_ZN30_INTERNAL_9c5899b9_4_k_cu_main4cuda3std3__45__cpo4rendE,@object
	.size		_ZN30_INTERNAL_9c5899b9_4_k_cu_main4cuda3std3__45__cpo4rendE,(_ZN30_INTERNAL_9c5899b9_4_k_cu_main4cuda3std6ranges3__45__cpo9iter_swapE - _ZN30_INTERNAL_9c5899b9_4_k_cu_main4cuda3std3__45__cpo4rendE)
_ZN30_INTERNAL_9c5899b9_4_k_cu_main4cuda3std3__45__cpo4rendE:
	.zero		1
	.type		_ZN30_INTERNAL_9c5899b9_4_k_cu_main4cuda3std6ranges3__45__cpo9iter_swapE,@object
	.size		_ZN30_INTERNAL_9c5899b9_4_k_cu_main4cuda3std6ranges3__45__cpo9iter_swapE,(_ZN30_INTERNAL_9c5899b9_4_k_cu_main4cuda3std3__48unexpectE - _ZN30_INTERNAL_9c5899b9_4_k_cu_main4cuda3std6ranges3__45__cpo9iter_swapE)
_ZN30_INTERNAL_9c5899b9_4_k_cu_main4cuda3std6ranges3__45__cpo9iter_swapE:
	.zero		1
	.type		_ZN30_INTERNAL_9c5899b9_4_k_cu_main4cuda3std3__48unexpectE,@object
	.size		_ZN30_INTERNAL_9c5899b9_4_k_cu_main4cuda3std3__48unexpectE,(_ZN30_INTERNAL_9c5899b9_4_k_cu_main6thrust24THRUST_300001_SM_1000_NS8cuda_cub3parE - _ZN30_INTERNAL_9c5899b9_4_k_cu_main4cuda3std3__48unexpectE)
_ZN30_INTERNAL_9c5899b9_4_k_cu_main4cuda3std3__48unexpectE:
	.zero		1
	.type		_ZN30_INTERNAL_9c5899b9_4_k_cu_main6thrust24THRUST_300001_SM_1000_NS8cuda_cub3parE,@object
	.size		_ZN30_INTERNAL_9c5899b9_4_k_cu_main6thrust24THRUST_300001_SM_1000_NS8cuda_cub3parE,(_ZN30_INTERNAL_9c5899b9_4_k_cu_main6thrust24THRUST_300001_SM_1000_NS12placeholders2_4E - _ZN30_INTERNAL_9c5899b9_4_k_cu_main6thrust24THRUST_300001_SM_1000_NS8cuda_cub3parE)
_ZN30_INTERNAL_9c5899b9_4_k_cu_main6thrust24THRUST_300001_SM_1000_NS8cuda_cub3parE:
	.zero		1
	.type		_ZN30_INTERNAL_9c5899b9_4_k_cu_main6thrust24THRUST_300001_SM_1000_NS12placeholders2_4E,@object
	.size		_ZN30_INTERNAL_9c5899b9_4_k_cu_main6thrust24THRUST_300001_SM_1000_NS12placeholders2_4E,(_ZN30_INTERNAL_9c5899b9_4_k_cu_main4cuda3std3__45__cpo4cendE - _ZN30_INTERNAL_9c5899b9_4_k_cu_main6thrust24THRUST_300001_SM_1000_NS12placeholders2_4E)
_ZN30_INTERNAL_9c5899b9_4_k_cu_main6thrust24THRUST_300001_SM_1000_NS12placeholders2_4E:
	.zero		1
	.type		_ZN30_INTERNAL_9c5899b9_4_k_cu_main4cuda3std3__45__cpo4cendE,@object
	.size		_ZN30_INTERNAL_9c5899b9_4_k_cu_main4cuda3std3__45__cpo4cendE,(_ZN30_INTERNAL_9c5899b9_4_k_cu_main4cuda3std6ranges3__45__cpo4cendE - _ZN30_INTERNAL_9c5899b9_4_k_cu_main4cuda3std3__45__cpo4cendE)
_ZN30_INTERNAL_9c5899b9_4_k_cu_main4cuda3std3__45__cpo4cendE:
	.zero		1
	.type		_ZN30_INTERNAL_9c5899b9_4_k_cu_main4cuda3std6ranges3__45__cpo4cendE,@object
	.size		_ZN30_INTERNAL_9c5899b9_4_k_cu_main4cuda3std6ranges3__45__cpo4cendE,(_ZN30_INTERNAL_9c5899b9_4_k_cu_main4cuda3std3__420unreachable_sentinelE - _ZN30_INTERNAL_9c5899b9_4_k_cu_main4cuda3std6ranges3__45__cpo4cendE)
_ZN30_INTERNAL_9c5899b9_4_k_cu_main4cuda3std6ranges3__45__cpo4cendE:
	.zero		1
	.type		_ZN30_INTERNAL_9c5899b9_4_k_cu_main4cuda3std3__420unreachable_sentinelE,@object
	.size		_ZN30_INTERNAL_9c5899b9_4_k_cu_main4cuda3std3__420unreachable_sentinelE,(_ZN30_INTERNAL_9c5899b9_4_k_cu_main4cuda3std6ranges3__45__cpo5ssizeE - _ZN30_INTERNAL_9c5899b9_4_k_cu_main4cuda3std3__420unreachable_sentinelE)
_ZN30_INTERNAL_9c5899b9_4_k_cu_main4cuda3std3__420unreachable_sentinelE:
	.zero		1
	.type		_ZN30_INTERNAL_9c5899b9_4_k_cu_main4cuda3std6ranges3__45__cpo5ssizeE,@object
	.size		_ZN30_INTERNAL_9c5899b9_4_k_cu_main4cuda3std6ranges3__45__cpo5ssizeE,(_ZN30_INTERNAL_9c5899b9_4_k_cu_main6thrust24THRUST_300001_SM_1000_NS12placeholders2_8E - _ZN30_INTERNAL_9c5899b9_4_k_cu_main4cuda3std6ranges3__45__cpo5ssizeE)
_ZN30_INTERNAL_9c5899b9_4_k_cu_main4cuda3std6ranges3__45__cpo5ssizeE:
	.zero		1
	.type		_ZN30_INTERNAL_9c5899b9_4_k_cu_main6thrust24THRUST_300001_SM_1000_NS12placeholders2_8E,@object
	.size		_ZN30_INTERNAL_9c5899b9_4_k_cu_main6thrust24THRUST_300001_SM_1000_NS12placeholders2_8E,(_ZN30_INTERNAL_9c5899b9_4_k_cu_main4cuda3std3__45__cpo5crendE - _ZN30_INTERNAL_9c5899b9_4_k_cu_main6thrust24THRUST_300001_SM_1000_NS12placeholders2_8E)
_ZN30_INTERNAL_9c5899b9_4_k_cu_main6thrust24THRUST_300001_SM_1000_NS12placeholders2_8E:
	.zero		1
	.type		_ZN30_INTERNAL_9c5899b9_4_k_cu_main4cuda3std3__45__cpo5crendE,@object
	.size		_ZN30_INTERNAL_9c5899b9_4_k_cu_main4cuda3std3__45__cpo5crendE,(_ZN30_INTERNAL_9c5899b9_4_k_cu_main4cuda3std6ranges3__45__cpo4prevE - _ZN30_INTERNAL_9c5899b9_4_k_cu_main4cuda3std3__45__cpo5crendE)
_ZN30_INTERNAL_9c5899b9_4_k_cu_main4cuda3std3__45__cpo5crendE:
	.zero		1
	.type		_ZN30_INTERNAL_9c5899b9_4_k_cu_main4cuda3std6ranges3__45__cpo4prevE,@object
	.size		_ZN30_INTERNAL_9c5899b9_4_k_cu_main4cuda3std6ranges3__45__cpo4prevE,(_ZN30_INTERNAL_9c5899b9_4_k_cu_main4cuda3std6ranges3__45__cpo9iter_moveE - _ZN30_INTERNAL_9c5899b9_4_k_cu_main4cuda3std6ranges3__45__cpo4prevE)
_ZN30_INTERNAL_9c5899b9_4_k_cu_main4cuda3std6ranges3__45__cpo4prevE:
	.zero		1
	.type		_ZN30_INTERNAL_9c5899b9_4_k_cu_main4cuda3std6ranges3__45__cpo9iter_moveE,@object
	.size		_ZN30_INTERNAL_9c5899b9_4_k_cu_main4cuda3std6ranges3__45__cpo9iter_moveE,(_ZN30_INTERNAL_9c5899b9_4_k_cu_main6thrust24THRUST_300001_SM_1000_NS6system6detail10sequential3seqE - _ZN30_INTERNAL_9c5899b9_4_k_cu_main4cuda3std6ranges3__45__cpo9iter_moveE)
_ZN30_INTERNAL_9c5899b9_4_k_cu_main4cuda3std6ranges3__45__cpo9iter_moveE:
	.zero		1
	.type		_ZN30_INTERNAL_9c5899b9_4_k_cu_main6thrust24THRUST_300001_SM_1000_NS6system6detail10sequential3seqE,@object
	.size		_ZN30_INTERNAL_9c5899b9_4_k_cu_main6thrust24THRUST_300001_SM_1000_NS6system6detail10sequential3seqE,(.L_31 - _ZN30_INTERNAL_9c5899b9_4_k_cu_main6thrust24THRUST_300001_SM_1000_NS6system6detail10sequential3seqE)
_ZN30_INTERNAL_9c5899b9_4_k_cu_main6thrust24THRUST_300001_SM_1000_NS6system6detail10sequential3seqE:
	.zero		1
.L_31:


//--------------------- .nv.constant0._ZN3cub18CUB_300001_SM_10006detail9transform16transform_kernelINS2_10policy_hubILb1EN4cuda3std3__45tupleIJN6thrust24THRUST_300001_SM_1000_NS17counting_iteratorIiNSA_11use_defaultESC_SC_EEEEEE10policy1000El13rng_transformNSA_6detail15normal_iteratorINSA_10device_ptrIdEEEEJSD_EEEvT0_iT1_T2_DpNS2_10kernel_argIT3_EE --------------------------
	.section	.nv.constant0._ZN3cub18CUB_300001_SM_10006detail9transform16transform_kernelINS2_10policy_hubILb1EN4cuda3std3__45tupleIJN6thrust24THRUST_300001_SM_1000_NS17counting_iteratorIiNSA_11use_defaultESC_SC_EEEEEE10policy1000El13rng_transformNSA_6detail15normal_iteratorINSA_10device_ptrIdEEEEJSD_EEEvT0_iT1_T2_DpNS2_10kernel_argIT3_EE,"a",@progbits
	.sectionflags	@""
	.align	4
.nv.constant0._ZN3cub18CUB_300001_SM_10006detail9transform16transform_kernelINS2_10policy_hubILb1EN4cuda3std3__45tupleIJN6thrust24THRUST_300001_SM_1000_NS17counting_iteratorIiNSA_11use_defaultESC_SC_EEEEEE10policy1000El13rng_transformNSA_6detail15normal_iteratorINSA_10device_ptrIdEEEEJSD_EEEvT0_iT1_T2_DpNS2_10kernel_argIT3_EE:
	.zero		936


//--------------------- .nv.constant0._ZN3cub18CUB_300001_SM_10006detail9transform16transform_kernelINS2_10policy_hubILb1EN4cuda3std3__45tupleIJN6thrust24THRUST_300001_SM_1000_NS17counting_iteratorIiNSA_11use_defaultESC_SC_EEEEEE10policy1000Ei13rng_transformNSA_6detail15normal_iteratorINSA_10device_ptrIdEEEEJSD_EEEvT0_iT1_T2_DpNS2_10kernel_argIT3_EE --------------------------
	.section	.nv.constant0._ZN3cub18CUB_300001_SM_10006detail9transform16transform_kernelINS2_10policy_hubILb1EN4cuda3std3__45tupleIJN6thrust24THRUST_300001_SM_1000_NS17counting_iteratorIiNSA_11use_defaultESC_SC_EEEEEE10policy1000Ei13rng_transformNSA_6detail15normal_iteratorINSA_10device_ptrIdEEEEJSD_EEEvT0_iT1_T2_DpNS2_10kernel_argIT3_EE,"a",@progbits
	.sectionflags	@""
	.align	4
.nv.constant0._ZN3cub18CUB_300001_SM_10006detail9transform16transform_kernelINS2_10policy_hubILb1EN4cuda3std3__45tupleIJN6thrust24THRUST_300001_SM_1000_NS17counting_iteratorIiNSA_11use_defaultESC_SC_EEEEEE10policy1000Ei13rng_transformNSA_6detail15normal_iteratorINSA_10device_ptrIdEEEEJSD_EEEvT0_iT1_T2_DpNS2_10kernel_argIT3_EE:
	.zero		936


//--------------------- .nv.constant0._ZN3cub18CUB_300001_SM_10006detail8for_each13static_kernelINS2_12policy_hub_t12policy_500_tEmN6thrust24THRUST_300001_SM_1000_NS8cuda_cub20__uninitialized_fill7functorINS7_10device_ptrIdEEdEEEEvT0_T1_ --------------------------
	.section	.nv.constant0._ZN3cub18CUB_300001_SM_10006detail8for_each13static_kernelINS2_12policy_hub_t12policy_500_tEmN6thrust24THRUST_300001_SM_1000_NS8cuda_cub20__uninitialized_fill7functorINS7_10device_ptrIdEEdEEEEvT0_T1_,"a",@progbits
	.sectionflags	@""
	.align	4
.nv.constant0._ZN3cub18CUB_300001_SM_10006detail8for_each13static_kernelINS2_12policy_hub_t12policy_500_tEmN6thrust24THRUST_300001_SM_1000_NS8cuda_cub20__uninitialized_fill7functorINS7_10device_ptrIdEEdEEEEvT0_T1_:
	.zero		920


//--------------------- .nv.constant0._ZN3cub18CUB_300001_SM_10006detail11EmptyKernelIvEEvv --------------------------
	.section	.nv.constant0._ZN3cub18CUB_300001_SM_10006detail11EmptyKernelIvEEvv,"a",@progbits
	.sectionflags	@""
	.align	4
.nv.constant0._ZN3cub18CUB_300001_SM_10006detail11EmptyKernelIvEEvv:
	.zero		896


//--------------------- SYMBOLS --------------------------

	.type		.nv.reservedSmem.offset0,@object
	.size		.nv.reservedSmem.offset0,0x4
